	.headerflags	@"EF_CUDA_TEXMODE_UNIFIED EF_CUDA_64BIT_ADDRESS EF_CUDA_ACCELERATORS EF_CUDA_SM90 EF_CUDA_VIRTUAL_SM(EF_CUDA_SM90)"
	.elftype	@"ET_EXEC"


//--------------------- .nv.info                  --------------------------
	.section	.nv.info,"",@"SHT_CUDA_INFO"
	.align	4


	//----- nvinfo : EIATTR_REGCOUNT
	.align		4
        /*0000*/ 	.byte	0x04, 0x2f
        /*0002*/ 	.short	(.L_1 - .L_0)
	.align		4
.L_0:
        /*0004*/ 	.word	index@(triton_poi_fused_convolution_relu_threshold_backward_8)
        /*0008*/ 	.word	0x00000040


	//----- nvinfo : EIATTR_MIN_STACK_SIZE
	.align		4
.L_1:
        /*000c*/ 	.byte	0x04, 0x12
        /*000e*/ 	.short	(.L_3 - .L_2)
	.align		4
.L_2:
        /*0010*/ 	.word	index@(triton_poi_fused_convolution_relu_threshold_backward_8)
        /*0014*/ 	.word	0x00000000


	//----- nvinfo : EIATTR_FRAME_SIZE
	.align		4
.L_3:
        /*0018*/ 	.byte	0x04, 0x11
        /*001a*/ 	.short	(.L_5 - .L_4)
	.align		4
.L_4:
        /*001c*/ 	.word	index@(triton_poi_fused_convolution_relu_threshold_backward_8)
        /*0020*/ 	.word	0x00000000


	//----- nvinfo : EIATTR_MIN_STACK_SIZE
	.align		4
.L_5:
        /*0024*/ 	.byte	0x04, 0x12
        /*0026*/ 	.short	(.L_7 - .L_6)
	.align		4
.L_6:
        /*0028*/ 	.word	index@(triton_poi_fused_convolution_relu_threshold_backward_8)
        /*002c*/ 	.word	0x00000000
.L_7:


//--------------------- .nv.info.triton_poi_fused_convolution_relu_threshold_backward_8 --------------------------
	.section	.nv.info.triton_poi_fused_convolution_relu_threshold_backward_8,"",@"SHT_CUDA_INFO"
	.sectionflags	@""
	.align	4


	//----- nvinfo : EIATTR_CUDA_API_VERSION
	.align		4
        /*0000*/ 	.byte	0x04, 0x37
        /*0002*/ 	.short	(.L_9 - .L_8)
.L_8:
        /*0004*/ 	.word	0x0000007c


	//----- nvinfo : EIATTR_KPARAM_INFO
	.align		4
.L_9:
        /*0008*/ 	.byte	0x04, 0x17
        /*000a*/ 	.short	(.L_11 - .L_10)
.L_10:
        /*000c*/ 	.word	0x00000000
        /*0010*/ 	.short	0x0005
        /*0012*/ 	.short	0x0024
        /*0014*/ 	.byte	0x00, 0xf0, 0x11, 0x00


	//----- nvinfo : EIATTR_KPARAM_INFO
	.align		4
.L_11:
        /*0018*/ 	.byte	0x04, 0x17
        /*001a*/ 	.short	(.L_13 - .L_12)
.L_12:
        /*001c*/ 	.word	0x00000000
        /*0020*/ 	.short	0x0004
        /*0022*/ 	.short	0x0020
        /*0024*/ 	.byte	0x00, 0xf0, 0x11, 0x00


	//----- nvinfo : EIATTR_KPARAM_INFO
	.align		4
.L_13:
        /*0028*/ 	.byte	0x04, 0x17
        /*002a*/ 	.short	(.L_15 - .L_14)
.L_14:
        /*002c*/ 	.word	0x00000000
        /*0030*/ 	.short	0x0003
        /*0032*/ 	.short	0x0018
        /*0034*/ 	.byte	0x00, 0xf4, 0x21, 0x00


	//----- nvinfo : EIATTR_KPARAM_INFO
	.align		4
.L_15:
        /*0038*/ 	.byte	0x04, 0x17
        /*003a*/ 	.short	(.L_17 - .L_16)
.L_16:
        /*003c*/ 	.word	0x00000000
        /*0040*/ 	.short	0x0002
        /*0042*/ 	.short	0x0010
        /*0044*/ 	.byte	0x00, 0xf4, 0x21, 0x00


	//----- nvinfo : EIATTR_KPARAM_INFO
	.align		4
.L_17:
        /*0048*/ 	.byte	0x04, 0x17
        /*004a*/ 	.short	(.L_19 - .L_18)
.L_18:
        /*004c*/ 	.word	0x00000000
        /*0050*/ 	.short	0x0001
        /*0052*/ 	.short	0x0008
        /*0054*/ 	.byte	0x00, 0xf4, 0x21, 0x00


	//----- nvinfo : EIATTR_KPARAM_INFO
	.align		4
.L_19:
        /*0058*/ 	.byte	0x04, 0x17
        /*005a*/ 	.short	(.L_21 - .L_20)
.L_20:
        /*005c*/ 	.word	0x00000000
        /*0060*/ 	.short	0x0000
        /*0062*/ 	.short	0x0000
        /*0064*/ 	.byte	0x00, 0xf4, 0x21, 0x00


	//----- nvinfo : EIATTR_SPARSE_MMA_MASK
	.align		4
.L_21:
        /*0068*/ 	.byte	0x03, 0x50
        /*006a*/ 	.short	0x0000


	//----- nvinfo : EIATTR_MAXREG_COUNT
	.align		4
        /*006c*/ 	.byte	0x03, 0x1b
        /*006e*/ 	.short	0x00ff


	//----- nvinfo : EIATTR_EXIT_INSTR_OFFSETS
	.align		4
        /*0070*/ 	.byte	0x04, 0x1c
        /*0072*/ 	.short	(.L_23 - .L_22)


	//   ....[0]....
.L_22:
        /*0074*/ 	.word	0x000024d0


	//   ....[1]....
        /*0078*/ 	.word	0x000024f0


	//----- nvinfo : EIATTR_REQNTID
	.align		4
.L_23:
        /*007c*/ 	.byte	0x04, 0x10
        /*007e*/ 	.short	(.L_25 - .L_24)
.L_24:
        /*0080*/ 	.word	0x00000100
        /*0084*/ 	.word	0x00000001
        /*0088*/ 	.word	0x00000001


	//----- nvinfo : EIATTR_CBANK_PARAM_SIZE
	.align		4
.L_25:
        /*008c*/ 	.byte	0x03, 0x19
        /*008e*/ 	.short	0x0028


	//----- nvinfo : EIATTR_PARAM_CBANK
	.align		4
        /*0090*/ 	.byte	0x04, 0x0a
        /*0092*/ 	.short	(.L_27 - .L_26)
	.align		4
.L_26:
        /*0094*/ 	.word	index@(.nv.constant0.triton_poi_fused_convolution_relu_threshold_backward_8)
        /*0098*/ 	.short	0x0210
        /*009a*/ 	.short	0x0028


	//----- nvinfo : EIATTR_SW_WAR
	.align		4
.L_27:
        /*009c*/ 	.byte	0x04, 0x36
        /*009e*/ 	.short	(.L_29 - .L_28)
.L_28:
        /*00a0*/ 	.word	0x00000008
.L_29:


//--------------------- .nv.callgraph             --------------------------
	.section	.nv.callgraph,"",@"SHT_CUDA_CALLGRAPH"
	.align	4
	.sectionentsize	8
	.align		4
        /*0000*/ 	.word	0x00000000
	.align		4
        /*0004*/ 	.word	0xffffffff
	.align		4
        /*0008*/ 	.word	0x00000000
	.align		4
        /*000c*/ 	.word	0xfffffffe
	.align		4
        /*0010*/ 	.word	0x00000000
	.align		4
        /*0014*/ 	.word	0xfffffffd
	.align		4
        /*0018*/ 	.word	0x00000000
	.align		4
        /*001c*/ 	.word	0xfffffffc


//--------------------- .text.triton_poi_fused_convolution_relu_threshold_backward_8 --------------------------
	.section	.text.triton_poi_fused_convolution_relu_threshold_backward_8,"ax",@progbits
	.sectionflags	@"SHF_BARRIERS=1"
	.align	128
        .global         triton_poi_fused_convolution_relu_threshold_backward_8
        .type           triton_poi_fused_convolution_relu_threshold_backward_8,@function
        .size           triton_poi_fused_convolution_relu_threshold_backward_8,(.L_x_1 - triton_poi_fused_convolution_relu_threshold_backward_8)
        .other          triton_poi_fused_convolution_relu_threshold_backward_8,@"STO_CUDA_ENTRY STV_DEFAULT"
triton_poi_fused_convolution_relu_threshold_backward_8:
.text.triton_poi_fused_convolution_relu_threshold_backward_8:
[----:B------:R-:W0:Y:S01]  /*0000*/  LDC R1, c[0x0][0x28] ;  /* 0x00000a00ff017b82 */ /* 0x000e220000000800 */
[----:B------:R-:W1:Y:S01]  /*0010*/  S2R R44, SR_TID.X ;  /* 0x00000000002c7919 */ /* 0x000e620000002100 */
[----:B------:R-:W-:Y:S02]  /*0020*/  CS2R R16, SRZ ;  /* 0x0000000000107805 */ /* 0x000fe4000001ff00 */
[----:B------:R-:W-:Y:S02]  /*0030*/  CS2R R18, SRZ ;  /* 0x0000000000127805 */ /* 0x000fe4000001ff00 */
[----:B------:R-:W-:Y:S01]  /*0040*/  CS2R R14, SRZ ;  /* 0x00000000000e7805 */ /* 0x000fe2000001ff00 */
[----:B------:R-:W2:Y:S01]  /*0050*/  S2R R38, SR_CTAID.Y ;  /* 0x0000000000267919 */ /* 0x000ea20000002600 */
[----:B------:R-:W-:Y:S01]  /*0060*/  ULDC.64 UR6, c[0x0][0x208] ;  /* 0x0000820000067ab9 */ /* 0x000fe20000000a00 */
[----:B------:R-:W3:Y:S01]  /*0070*/  S2R R46, SR_CTAID.X ;  /* 0x00000000002e7919 */ /* 0x000ee20000002500 */
[----:B-1----:R-:W-:Y:S01]  /*0080*/  IMAD.SHL.U32 R20, R44, 0x10, RZ ;  /* 0x000000102c147824 */ /* 0x002fe200078e00ff */
[----:B------:R-:W-:-:S04]  /*0090*/  SHF.R.U32.HI R26, RZ, 0x4, R44 ;  /* 0x00000004ff1a7819 */ /* 0x000fc8000001162c */
[----:B------:R-:W-:Y:S02]  /*00a0*/  LOP3.LUT R3, R20, 0xf0, RZ, 0xc0, !PT ;  /* 0x000000f014037812 */ /* 0x000fe400078ec0ff */
[----:B------:R-:W-:Y:S01]  /*00b0*/  SGXT.U32 R26, R26, 0x4 ;  /* 0x000000041a1a781a */ /* 0x000fe20000000000 */
[----:B---3--:R-:W-:Y:S01]  /*00c0*/  IMAD.SHL.U32 R46, R46, 0x10, RZ ;  /* 0x000000102e2e7824 */ /* 0x008fe200078e00ff */
[----:B--2---:R-:W-:-:S04]  /*00d0*/  PRMT R0, R3, 0x6540, R38 ;  /* 0x0000654003007816 */ /* 0x004fc80000000026 */
[C---:B------:R-:W-:Y:S01]  /*00e0*/  LOP3.LUT R4, R0.reuse, 0x4, RZ, 0xfc, !PT ;  /* 0x0000000400047812 */ /* 0x040fe200078efcff */
[C---:B------:R-:W-:Y:S01]  /*00f0*/  IMAD.HI R2, R0.reuse, 0x2aaaaaab, RZ ;  /* 0x2aaaaaab00027827 */ /* 0x040fe200078e02ff */
[C---:B------:R-:W-:Y:S02]  /*0100*/  LOP3.LUT R5, R0.reuse, 0x8, RZ, 0xfc, !PT ;  /* 0x0000000800057812 */ /* 0x040fe400078efcff */
[----:B------:R-:W-:Y:S01]  /*0110*/  LOP3.LUT R6, R0, 0xc, RZ, 0xfc, !PT ;  /* 0x0000000c00067812 */ /* 0x000fe200078efcff */
[----:B------:R-:W-:Y:S01]  /*0120*/  IMAD.HI R7, R4, 0x2aaaaaab, RZ ;  /* 0x2aaaaaab04077827 */ /* 0x000fe200078e02ff */
[----:B------:R-:W-:-:S03]  /*0130*/  SHF.R.U32.HI R3, RZ, 0x1f, R2 ;  /* 0x0000001fff037819 */ /* 0x000fc60000011602 */
[----:B------:R-:W-:Y:S01]  /*0140*/  IMAD.HI R10, R5, 0x2aaaaaab, RZ ;  /* 0x2aaaaaab050a7827 */ /* 0x000fe200078e02ff */
[----:B------:R-:W-:Y:S02]  /*0150*/  LEA.HI.SX32 R8, R2, R3, 0x1b ;  /* 0x0000000302087211 */ /* 0x000fe400078fdaff */
[----:B------:R-:W-:Y:S01]  /*0160*/  SHF.R.U32.HI R2, RZ, 0x1f, R7 ;  /* 0x0000001fff027819 */ /* 0x000fe20000011607 */
[----:B------:R-:W-:Y:S01]  /*0170*/  IMAD.HI R12, R6, 0x2aaaaaab, RZ ;  /* 0x2aaaaaab060c7827 */ /* 0x000fe200078e02ff */
[----:B------:R-:W-:Y:S02]  /*0180*/  SHF.R.U32.HI R11, RZ, 0x1f, R10 ;  /* 0x0000001fff0b7819 */ /* 0x000fe4000001160a */
[----:B------:R-:W-:Y:S02]  /*0190*/  LEA.HI R9, R7, R2, RZ, 0x1b ;  /* 0x0000000207097211 */ /* 0x000fe400078fd8ff */
[----:B------:R-:W1:Y:S01]  /*01a0*/  LDC.64 R2, c[0x0][0x210] ;  /* 0x00008400ff027b82 */ /* 0x000e620000000a00 */
[----:B------:R-:W-:-:S02]  /*01b0*/  LOP3.LUT R7, R46, R26, RZ, 0xfc, !PT ;  /* 0x0000001a2e077212 */ /* 0x000fc400078efcff */
[----:B------:R-:W-:Y:S01]  /*01c0*/  SHF.R.U32.HI R13, RZ, 0x1f, R12 ;  /* 0x0000001fff0d7819 */ /* 0x000fe2000001160c */
[----:B------:R-:W-:Y:S01]  /*01d0*/  IMAD R9, R9, -0xc0, R4 ;  /* 0xffffff4009097824 */ /* 0x000fe200078e0204 */
[----:B------:R-:W-:Y:S01]  /*01e0*/  ISETP.GE.AND P0, PT, R7, 0x9, PT ;  /* 0x000000090700780c */ /* 0x000fe20003f06270 */
[----:B------:R-:W-:Y:S01]  /*01f0*/  IMAD R7, R8, 0x9, R7 ;  /* 0x0000000908077824 */ /* 0x000fe200078e0207 */
[----:B------:R-:W-:Y:S01]  /*0200*/  LEA.HI R10, R10, R11, RZ, 0x1b ;  /* 0x0000000b0a0a7211 */ /* 0x000fe200078fd8ff */
[----:B------:R-:W-:Y:S01]  /*0210*/  IMAD R8, R8, -0xc0, R0 ;  /* 0xffffff4008087824 */ /* 0x000fe200078e0200 */
[----:B------:R-:W-:Y:S01]  /*0220*/  ISETP.LT.AND P0, PT, R0, 0x300, !P0 ;  /* 0x000003000000780c */ /* 0x000fe20004701270 */
[----:B------:R-:W-:Y:S01]  /*0230*/  IMAD R7, R7, 0xc0, RZ ;  /* 0x000000c007077824 */ /* 0x000fe200078e02ff */
[----:B------:R-:W-:Y:S01]  /*0240*/  LEA.HI R13, R12, R13, RZ, 0x1b ;  /* 0x0000000d0c0d7211 */ /* 0x000fe200078fd8ff */
[----:B------:R-:W-:Y:S02]  /*0250*/  IMAD R10, R10, -0xc0, R5 ;  /* 0xffffff400a0a7824 */ /* 0x000fe400078e0205 */
[----:B------:R-:W-:-:S02]  /*0260*/  IMAD.IADD R0, R8, 0x1, R7 ;  /* 0x0000000108007824 */ /* 0x000fc400078e0207 */
[----:B------:R-:W-:Y:S02]  /*0270*/  IMAD R13, R13, -0xc0, R6 ;  /* 0xffffff400d0d7824 */ /* 0x000fe400078e0206 */
[--C-:B------:R-:W-:Y:S02]  /*0280*/  IMAD.IADD R9, R9, 0x1, R7.reuse ;  /* 0x0000000109097824 */ /* 0x100fe400078e0207 */
[--C-:B------:R-:W-:Y:S02]  /*0290*/  IMAD.IADD R29, R10, 0x1, R7.reuse ;  /* 0x000000010a1d7824 */ /* 0x100fe400078e0207 */
[----:B------:R-:W-:Y:S01]  /*02a0*/  IMAD.IADD R7, R13, 0x1, R7 ;  /* 0x000000010d077824 */ /* 0x000fe200078e0207 */
[----:B------:R-:W-:Y:S01]  /*02b0*/  CS2R R12, SRZ ;  /* 0x00000000000c7805 */ /* 0x000fe2000001ff00 */
[----:B-1----:R-:W-:Y:S01]  /*02c0*/  IMAD.WIDE R22, R0, 0x4, R2 ;  /* 0x0000000400167825 */ /* 0x002fe200078e0202 */
[----:B------:R-:W-:-:S03]  /*02d0*/  CS2R R10, SRZ ;  /* 0x00000000000a7805 */ /* 0x000fc6000001ff00 */
[--C-:B------:R-:W-:Y:S01]  /*02e0*/  IMAD.WIDE R24, R9, 0x4, R2.reuse ;  /* 0x0000000409187825 */ /* 0x100fe200078e0202 */
[----:B------:R-:W2:Y:S01]  /*02f0*/  @P0 LDG.E.EL.128 R16, desc[UR6][R22.64] ;  /* 0x0000000616100981 */ /* 0x000ea2000c2e1d00 */
[----:B------:R-:W-:Y:S02]  /*0300*/  CS2R R8, SRZ ;  /* 0x0000000000087805 */ /* 0x000fe4000001ff00 */
[--C-:B------:R-:W-:Y:S01]  /*0310*/  IMAD.WIDE R28, R29, 0x4, R2.reuse ;  /* 0x000000041d1c7825 */ /* 0x100fe200078e0202 */
[----:B------:R1:W3:Y:S01]  /*0320*/  @P0 LDG.E.EL.128 R12, desc[UR6][R24.64] ;  /* 0x00000006180c0981 */ /* 0x0002e2000c2e1d00 */
[----:B------:R-:W-:Y:S02]  /*0330*/  CS2R R4, SRZ ;  /* 0x0000000000047805 */ /* 0x000fe4000001ff00 */
[----:B------:R-:W-:Y:S01]  /*0340*/  IMAD.WIDE R2, R7, 0x4, R2 ;  /* 0x0000000407027825 */ /* 0x000fe200078e0202 */
[----:B------:R-:W-:Y:S01]  /*0350*/  CS2R R6, SRZ ;  /* 0x0000000000067805 */ /* 0x000fe2000001ff00 */
[----:B------:R-:W4:Y:S05]  /*0360*/  @P0 LDG.E.EL.128 R8, desc[UR6][R28.64] ;  /* 0x000000061c080981 */ /* 0x000f2a000c2e1d00 */
[----:B------:R5:W3:Y:S01]  /*0370*/  @P0 LDG.E.EL.128 R4, desc[UR6][R2.64] ;  /* 0x0000000602040981 */ /* 0x000ae2000c2e1d00 */
[----:B------:R-:W5:Y:S01]  /*0380*/  S2UR UR5, SR_CgaCtaId ;  /* 0x00000000000579c3 */ /* 0x000f620000008800 */
[C---:B------:R-:W-:Y:S01]  /*0390*/  PRMT R21, R44.reuse, 0x6540, R38 ;  /* 0x000065402c157816 */ /* 0x040fe20000000026 */
[----:B-1----:R-:W-:Y:S01]  /*03a0*/  IMAD.SHL.U32 R24, R44, 0x100, RZ ;  /* 0x000001002c187824 */ /* 0x002fe200078e00ff */
[----:B------:R-:W-:-:S03]  /*03b0*/  UMOV UR4, 0x400 ;  /* 0x0000040000047882 */ /* 0x000fc60000000000 */
[----:B------:R-:W-:Y:S01]  /*03c0*/  IMAD.HI R22, R21, 0x2aaaaaab, RZ ;  /* 0x2aaaaaab15167827 */ /* 0x000fe200078e02ff */
[----:B------:R-:W-:Y:S02]  /*03d0*/  LOP3.LUT R27, R44, 0xf0, RZ, 0xc0, !PT ;  /* 0x000000f02c1b7812 */ /* 0x000fe400078ec0ff */
[----:B------:R-:W-:Y:S01]  /*03e0*/  LOP3.LUT R20, R20, 0xff0, RZ, 0xc0, !PT ;  /* 0x00000ff014147812 */ /* 0x000fe200078ec0ff */
[----:B0----5:R-:W0:Y:S01]  /*03f0*/  LDC.64 R2, c[0x0][0x218] ;  /* 0x00008600ff027b82 */ /* 0x021e220000000a00 */
[----:B------:R-:W-:Y:S02]  /*0400*/  SHF.R.U32.HI R23, RZ, 0x1f, R22 ;  /* 0x0000001fff177819 */ /* 0x000fe40000011616 */
[----:B------:R-:W-:Y:S02]  /*0410*/  LOP3.LUT R25, R24, 0xf00, RZ, 0xc0, !PT ;  /* 0x00000f0018197812 */ /* 0x000fe400078ec0ff */
[----:B------:R-:W-:Y:S01]  /*0420*/  LEA.HI R22, R22, R23, RZ, 0x1b ;  /* 0x0000001716167211 */ /* 0x000fe200078fd8ff */
[----:B------:R-:W-:Y:S01]  /*0430*/  IMAD.IADD R20, R20, 0x1, R27 ;  /* 0x0000000114147824 */ /* 0x000fe200078e021b */
[C---:B------:R-:W-:Y:S01]  /*0440*/  LOP3.LUT R23, R25.reuse, R26, RZ, 0xfc, !PT ;  /* 0x0000001a19177212 */ /* 0x040fe200078efcff */
[----:B------:R-:W-:Y:S01]  /*0450*/  UPRMT UR4, UR5, 0x654, UR4 ;  /* 0x0000065405047896 */ /* 0x000fe20008000004 */
[----:B------:R-:W-:-:S02]  /*0460*/  LOP3.LUT R27, R25, 0x10, RZ, 0xfc, !PT ;  /* 0x00000010191b7812 */ /* 0x000fc400078efcff */
[----:B------:R-:W-:-:S03]  /*0470*/  LOP3.LUT R28, R25, 0x20, RZ, 0xfc, !PT ;  /* 0x00000020191c7812 */ /* 0x000fc600078efcff */
[C---:B------:R-:W-:Y:S02]  /*0480*/  LEA.HI R24, R25.reuse, UR4, RZ, 0x1e ;  /* 0x0000000419187c11 */ /* 0x040fe4000f8ff0ff */
[C---:B------:R-:W-:Y:S02]  /*0490*/  LOP3.LUT R29, R25.reuse, 0x30, RZ, 0xfc, !PT ;  /* 0x00000030191d7812 */ /* 0x040fe400078efcff */
[C---:B------:R-:W-:Y:S02]  /*04a0*/  LOP3.LUT R31, R25.reuse, 0x40, RZ, 0xfc, !PT ;  /* 0x00000040191f7812 */ /* 0x040fe400078efcff */
[C---:B------:R-:W-:Y:S02]  /*04b0*/  LOP3.LUT R33, R25.reuse, 0x50, RZ, 0xfc, !PT ;  /* 0x0000005019217812 */ /* 0x040fe400078efcff */
[C---:B------:R-:W-:Y:S02]  /*04c0*/  LOP3.LUT R35, R25.reuse, 0x60, RZ, 0xfc, !PT ;  /* 0x0000006019237812 */ /* 0x040fe400078efcff */
[----:B------:R-:W-:-:S02]  /*04d0*/  LOP3.LUT R37, R25, 0x70, RZ, 0xfc, !PT ;  /* 0x0000007019257812 */ /* 0x000fc400078efcff */
[C---:B------:R-:W-:Y:S02]  /*04e0*/  LOP3.LUT R39, R25.reuse, 0x80, RZ, 0xfc, !PT ;  /* 0x0000008019277812 */ /* 0x040fe400078efcff */
[C---:B------:R-:W-:Y:S02]  /*04f0*/  LOP3.LUT R41, R25.reuse, 0x90, RZ, 0xfc, !PT ;  /* 0x0000009019297812 */ /* 0x040fe400078efcff */
[C---:B------:R-:W-:Y:S02]  /*0500*/  LOP3.LUT R43, R25.reuse, 0xa0, RZ, 0xfc, !PT ;  /* 0x000000a0192b7812 */ /* 0x040fe400078efcff */
[C---:B------:R-:W-:Y:S02]  /*0510*/  LOP3.LUT R45, R25.reuse, 0xb0, RZ, 0xfc, !PT ;  /* 0x000000b0192d7812 */ /* 0x040fe400078efcff */
[C---:B------:R-:W-:Y:S02]  /*0520*/  LOP3.LUT R47, R25.reuse, 0xc0, RZ, 0xfc, !PT ;  /* 0x000000c0192f7812 */ /* 0x040fe400078efcff */
[----:B------:R-:W-:-:S02]  /*0530*/  LOP3.LUT R49, R25, 0xd0, RZ, 0xfc, !PT ;  /* 0x000000d019317812 */ /* 0x000fc400078efcff */
[C---:B------:R-:W-:Y:S02]  /*0540*/  LOP3.LUT R51, R25.reuse, 0xe0, RZ, 0xfc, !PT ;  /* 0x000000e019337812 */ /* 0x040fe400078efcff */
[----:B------:R-:W-:Y:S01]  /*0550*/  LOP3.LUT R53, R25, 0xf0, RZ, 0xfc, !PT ;  /* 0x000000f019357812 */ /* 0x000fe200078efcff */
[----:B------:R-:W-:Y:S01]  /*0560*/  IMAD R25, R23, 0x4, R24 ;  /* 0x0000000417197824 */ /* 0x000fe200078e0218 */
[----:B------:R-:W-:Y:S02]  /*0570*/  LEA.HI R24, R27, UR4, RZ, 0x1e ;  /* 0x000000041b187c11 */ /* 0x000fe4000f8ff0ff */
[----:B------:R-:W-:Y:S02]  /*0580*/  LEA.HI R28, R28, UR4, RZ, 0x1e ;  /* 0x000000041c1c7c11 */ /* 0x000fe4000f8ff0ff */
[----:B------:R-:W-:Y:S02]  /*0590*/  LEA.HI R30, R29, UR4, RZ, 0x1e ;  /* 0x000000041d1e7c11 */ /* 0x000fe4000f8ff0ff */
[----:B------:R-:W-:Y:S01]  /*05a0*/  LEA.HI R32, R31, UR4, RZ, 0x1e ;  /* 0x000000041f207c11 */ /* 0x000fe2000f8ff0ff */
[----:B------:R-:W-:Y:S01]  /*05b0*/  IMAD R24, R23, 0x4, R24 ;  /* 0x0000000417187824 */ /* 0x000fe200078e0218 */
        /* <DEDUP_REMOVED lines=21> */
[----:B------:R-:W-:-:S02]  /*0710*/  IMAD R37, R23, 0x4, R54 ;  /* 0x0000000417257824 */ /* 0x000fc400078e0236 */
[C---:B------:R-:W-:Y:S02]  /*0720*/  IMAD R56, R23.reuse, 0x4, R56 ;  /* 0x0000000417387824 */ /* 0x040fe400078e0238 */
[C---:B------:R-:W-:Y:S02]  /*0730*/  IMAD R39, R23.reuse, 0x4, R58 ;  /* 0x0000000417277824 */ /* 0x040fe400078e023a */
[----:B------:R-:W-:Y:S01]  /*0740*/  IMAD R60, R23, 0x4, R60 ;  /* 0x00000004173c7824 */ /* 0x000fe200078e023c */
[----:B------:R-:W-:Y:S01]  /*0750*/  ISETP.GE.AND P1, PT, R21, 0x300, PT ;  /* 0x000003001500780c */ /* 0x000fe20003f26270 */
[----:B------:R-:W-:Y:S01]  /*0760*/  IMAD R23, R22, -0xc0, R21 ;  /* 0xffffff4016177824 */ /* 0x000fe200078e0215 */
[----:B------:R-:W-:Y:S02]  /*0770*/  SHF.R.U32.HI R22, RZ, 0x2, R44 ;  /* 0x00000002ff167819 */ /* 0x000fe4000001162c */
[----:B------:R-:W-:Y:S01]  /*0780*/  LOP3.LUT R21, R44, 0xff, RZ, 0xc0, !PT ;  /* 0x000000ff2c157812 */ /* 0x000fe200078ec0ff */
[----:B0-----:R-:W-:Y:S01]  /*0790*/  IMAD.WIDE R2, R23, 0x4, R2 ;  /* 0x0000000417027825 */ /* 0x001fe200078e0202 */
[----:B------:R-:W-:-:S02]  /*07a0*/  LOP3.LUT R23, R22, 0x3c, RZ, 0xc0, !PT ;  /* 0x0000003c16177812 */ /* 0x000fc400078ec0ff */
[C---:B------:R-:W-:Y:S02]  /*07b0*/  LOP3.LUT R28, R21.reuse, 0x400, RZ, 0xfc, !PT ;  /* 0x00000400151c7812 */ /* 0x040fe400078efcff */
[C---:B------:R-:W-:Y:S02]  /*07c0*/  LOP3.LUT R22, R21.reuse, 0x100, RZ, 0xfc, !PT ;  /* 0x0000010015167812 */ /* 0x040fe400078efcff */
[C---:B------:R-:W-:Y:S02]  /*07d0*/  LOP3.LUT R36, R21.reuse, 0xa00, RZ, 0xfc, !PT ;  /* 0x00000a0015247812 */ /* 0x040fe400078efcff */
[C---:B------:R-:W-:Y:S02]  /*07e0*/  LOP3.LUT R41, R21.reuse, 0xd00, RZ, 0xfc, !PT ;  /* 0x00000d0015297812 */ /* 0x040fe400078efcff */
[C---:B------:R-:W-:Y:S02]  /*07f0*/  LOP3.LUT R47, R21.reuse, 0xf00, RZ, 0xfc, !PT ;  /* 0x00000f00152f7812 */ /* 0x040fe400078efcff */
[----:B------:R-:W-:-:S02]  /*0800*/  LOP3.LUT R45, R21, 0xe00, RZ, 0xfc, !PT ;  /* 0x00000e00152d7812 */ /* 0x000fc400078efcff */
[----:B------:R-:W-:Y:S02]  /*0810*/  SHF.R.U32.HI R28, RZ, 0x2, R28 ;  /* 0x00000002ff1c7819 */ /* 0x000fe4000001161c */
[----:B------:R-:W-:Y:S02]  /*0820*/  SHF.R.U32.HI R22, RZ, 0x2, R22 ;  /* 0x00000002ff167819 */ /* 0x000fe40000011616 */
[----:B------:R-:W-:Y:S02]  /*0830*/  SHF.R.U32.HI R36, RZ, 0x2, R36 ;  /* 0x00000002ff247819 */ /* 0x000fe40000011624 */
[----:B------:R-:W-:Y:S02]  /*0840*/  SHF.R.U32.HI R43, RZ, 0x2, R41 ;  /* 0x00000002ff2b7819 */ /* 0x000fe40000011629 */
[----:B------:R-:W-:Y:S02]  /*0850*/  SHF.R.U32.HI R50, RZ, 0x2, R45 ;  /* 0x00000002ff327819 */ /* 0x000fe4000001162d */
[----:B------:R-:W-:-:S02]  /*0860*/  LOP3.LUT R49, R36, 0x2bc, RZ, 0xc0, !PT ;  /* 0x000002bc24317812 */ /* 0x000fc400078ec0ff */
[----:B------:R-:W-:Y:S02]  /*0870*/  LOP3.LUT R55, R43, 0x37c, RZ, 0xc0, !PT ;  /* 0x0000037c2b377812 */ /* 0x000fe400078ec0ff */
[----:B------:R-:W-:Y:S02]  /*0880*/  LOP3.LUT R57, R50, 0x3bc, RZ, 0xc0, !PT ;  /* 0x000003bc32397812 */ /* 0x000fe400078ec0ff */
[----:B------:R-:W-:Y:S01]  /*0890*/  LEA R43, R20, UR4, 0x2 ;  /* 0x00000004142b7c11 */ /* 0x000fe2000f8e10ff */
[----:B--2---:R-:W-:Y:S04]  /*08a0*/  STS [R25], R16 ;  /* 0x0000001019007388 */ /* 0x004fe80000000800 */
[----:B------:R0:W-:Y:S04]  /*08b0*/  STS [R24+0x40], R17 ;  /* 0x0000401118007388 */ /* 0x0001e80000000800 */
[----:B------:R-:W-:Y:S04]  /*08c0*/  STS [R27+0x80], R18 ;  /* 0x000080121b007388 */ /* 0x000fe80000000800 */
[----:B------:R-:W-:Y:S04]  /*08d0*/  STS [R30+0xc0], R19 ;  /* 0x0000c0131e007388 */ /* 0x000fe80000000800 */
[----:B---3--:R1:W-:Y:S04]  /*08e0*/  STS [R29+0x100], R12 ;  /* 0x0001000c1d007388 */ /* 0x0083e80000000800 */
[----:B------:R-:W-:Y:S04]  /*08f0*/  STS [R34+0x140], R13 ;  /* 0x0001400d22007388 */ /* 0x000fe80000000800 */
[----:B------:R2:W-:Y:S04]  /*0900*/  STS [R31+0x180], R14 ;  /* 0x0001800e1f007388 */ /* 0x0005e80000000800 */
[----:B------:R-:W-:Y:S04]  /*0910*/  STS [R40+0x1c0], R15 ;  /* 0x0001c00f28007388 */ /* 0x000fe80000000800 */
[----:B----4-:R3:W-:Y:S04]  /*0920*/  STS [R33+0x200], R8 ;  /* 0x0002000821007388 */ /* 0x0107e80000000800 */
[----:B------:R-:W-:Y:S04]  /*0930*/  STS [R48+0x240], R9 ;  /* 0x0002400930007388 */ /* 0x000fe80000000800 */
[----:B------:R4:W-:Y:S04]  /*0940*/  STS [R35+0x280], R10 ;  /* 0x0002800a23007388 */ /* 0x0009e80000000800 */
[----:B------:R-:W-:Y:S04]  /*0950*/  STS [R52+0x2c0], R11 ;  /* 0x0002c00b34007388 */ /* 0x000fe80000000800 */
[----:B------:R5:W-:Y:S04]  /*0960*/  STS [R37+0x300], R4 ;  /* 0x0003000425007388 */ /* 0x000be80000000800 */
[----:B------:R-:W-:Y:S04]  /*0970*/  STS [R56+0x340], R5 ;  /* 0x0003400538007388 */ /* 0x000fe80000000800 */
[----:B------:R2:W-:Y:S04]  /*0980*/  STS [R39+0x380], R6 ;  /* 0x0003800627007388 */ /* 0x0005e80000000800 */
[----:B------:R-:W-:Y:S01]  /*0990*/  STS [R60+0x3c0], R7 ;  /* 0x0003c0073c007388 */ /* 0x000fe20000000800 */
[----:B0-----:R-:W-:-:S02]  /*09a0*/  LOP3.LUT R24, R21, 0x200, RZ, 0xfc, !PT ;  /* 0x0000020015187812 */ /* 0x001fc400078efcff */
[C---:B------:R-:W-:Y:S02]  /*09b0*/  LOP3.LUT R25, R21.reuse, 0x300, RZ, 0xfc, !PT ;  /* 0x0000030015197812 */ /* 0x040fe400078efcff */
[C---:B-1----:R-:W-:Y:S02]  /*09c0*/  LOP3.LUT R29, R21.reuse, 0x500, RZ, 0xfc, !PT ;  /* 0x00000500151d7812 */ /* 0x042fe400078efcff */
[C---:B--2---:R-:W-:Y:S02]  /*09d0*/  LOP3.LUT R31, R21.reuse, 0x600, RZ, 0xfc, !PT ;  /* 0x00000600151f7812 */ /* 0x044fe400078efcff */
[C---:B---3--:R-:W-:Y:S02]  /*09e0*/  LOP3.LUT R33, R21.reuse, 0x700, RZ, 0xfc, !PT ;  /* 0x0000070015217812 */ /* 0x048fe400078efcff */
[C---:B------:R-:W-:Y:S02]  /*09f0*/  LOP3.LUT R34, R21.reuse, 0x800, RZ, 0xfc, !PT ;  /* 0x0000080015227812 */ /* 0x040fe400078efcff */
[----:B----4-:R-:W-:-:S02]  /*0a00*/  LOP3.LUT R35, R21, 0x900, RZ, 0xfc, !PT ;  /* 0x0000090015237812 */ /* 0x010fc400078efcff */
[C---:B-----5:R-:W-:Y:S02]  /*0a10*/  LOP3.LUT R37, R21.reuse, 0xb00, RZ, 0xfc, !PT ;  /* 0x00000b0015257812 */ /* 0x060fe400078efcff */
[C---:B------:R-:W-:Y:S02]  /*0a20*/  LOP3.LUT R39, R21.reuse, 0xc00, RZ, 0xfc, !PT ;  /* 0x00000c0015277812 */ /* 0x040fe400078efcff */
[----:B------:R-:W-:Y:S01]  /*0a30*/  LEA R48, R21, UR4, 0x2 ;  /* 0x0000000415307c11 */ /* 0x000fe2000f8e10ff */
[----:B------:R-:W-:Y:S01]  /*0a40*/  BAR.SYNC.DEFER_BLOCKING 0x0 ;  /* 0x0000000000007b1d */ /* 0x000fe20000010000 */
[----:B------:R-:W-:Y:S02]  /*0a50*/  SHF.R.U32.HI R24, RZ, 0x2, R24 ;  /* 0x00000002ff187819 */ /* 0x000fe40000011618 */
[----:B------:R-:W-:Y:S02]  /*0a60*/  SHF.R.U32.HI R27, RZ, 0x2, R25 ;  /* 0x00000002ff1b7819 */ /* 0x000fe40000011619 */
[----:B------:R-:W-:-:S02]  /*0a70*/  SHF.R.U32.HI R30, RZ, 0x2, R29 ;  /* 0x00000002ff1e7819 */ /* 0x000fc4000001161d */
[----:B------:R-:W-:Y:S02]  /*0a80*/  SHF.R.U32.HI R32, RZ, 0x2, R31 ;  /* 0x00000002ff207819 */ /* 0x000fe4000001161f */
[----:B------:R-:W-:Y:S02]  /*0a90*/  SHF.R.U32.HI R33, RZ, 0x2, R33 ;  /* 0x00000002ff217819 */ /* 0x000fe40000011621 */
[----:B------:R-:W-:Y:S02]  /*0aa0*/  SHF.R.U32.HI R34, RZ, 0x2, R34 ;  /* 0x00000002ff227819 */ /* 0x000fe40000011622 */
[----:B------:R-:W-:Y:S02]  /*0ab0*/  SHF.R.U32.HI R35, RZ, 0x2, R35 ;  /* 0x00000002ff237819 */ /* 0x000fe40000011623 */
[----:B------:R-:W-:Y:S02]  /*0ac0*/  SHF.R.U32.HI R37, RZ, 0x2, R37 ;  /* 0x00000002ff257819 */ /* 0x000fe40000011625 */
[----:B------:R-:W-:-:S02]  /*0ad0*/  SHF.R.U32.HI R40, RZ, 0x2, R39 ;  /* 0x00000002ff287819 */ /* 0x000fc40000011627 */
[----:B------:R-:W-:Y:S01]  /*0ae0*/  SHF.R.U32.HI R52, RZ, 0x2, R47 ;  /* 0x00000002ff347819 */ /* 0x000fe2000001162f */
[----:B------:R-:W-:Y:S01]  /*0af0*/  IMAD.IADD R42, R23, 0x1, R48 ;  /* 0x00000001172a7824 */ /* 0x000fe200078e0230 */
[----:B------:R-:W-:Y:S02]  /*0b00*/  LOP3.LUT R25, R24, 0xbc, RZ, 0xc0, !PT ;  /* 0x000000bc18197812 */ /* 0x000fe400078ec0ff */
[----:B------:R-:W-:Y:S02]  /*0b10*/  LOP3.LUT R27, R27, 0xfc, RZ, 0xc0, !PT ;  /* 0x000000fc1b1b7812 */ /* 0x000fe400078ec0ff */
[----:B------:R-:W-:Y:S01]  /*0b20*/  LOP3.LUT R29, R28, 0x13c, RZ, 0xc0, !PT ;  /* 0x0000013c1c1d7812 */ /* 0x000fe200078ec0ff */
[----:B------:R-:W-:Y:S01]  /*0b30*/  IMAD.IADD R57, R48, 0x1, R57 ;  /* 0x0000000130397824 */ /* 0x000fe200078e0239 */
[----:B------:R-:W-:Y:S01]  /*0b40*/  LOP3.LUT R31, R30, 0x17c, RZ, 0xc0, !PT ;  /* 0x0000017c1e1f7812 */ /* 0x000fe200078ec0ff */
[----:B------:R-:W-:Y:S01]  /*0b50*/  LDS R42, [R42] ;  /* 0x000000002a2a7984 */ /* 0x000fe20000000800 */
[----:B------:R-:W-:-:S02]  /*0b60*/  LOP3.LUT R23, R22, 0x7c, RZ, 0xc0, !PT ;  /* 0x0000007c16177812 */ /* 0x000fc400078ec0ff */
[----:B------:R-:W-:Y:S02]  /*0b70*/  LOP3.LUT R39, R32, 0x1bc, RZ, 0xc0, !PT ;  /* 0x000001bc20277812 */ /* 0x000fe400078ec0ff */
[----:B------:R-:W-:Y:S02]  /*0b80*/  LOP3.LUT R41, R33, 0x1fc, RZ, 0xc0, !PT ;  /* 0x000001fc21297812 */ /* 0x000fe400078ec0ff */
[----:B------:R-:W-:Y:S02]  /*0b90*/  LOP3.LUT R45, R34, 0x23c, RZ, 0xc0, !PT ;  /* 0x0000023c222d7812 */ /* 0x000fe400078ec0ff */
[----:B------:R-:W-:Y:S02]  /*0ba0*/  LOP3.LUT R47, R35, 0x27c, RZ, 0xc0, !PT ;  /* 0x0000027c232f7812 */ /* 0x000fe400078ec0ff */
[----:B------:R-:W-:Y:S02]  /*0bb0*/  LOP3.LUT R51, R37, 0x2fc, RZ, 0xc0, !PT ;  /* 0x000002fc25337812 */ /* 0x000fe400078ec0ff */
[----:B------:R-:W-:-:S02]  /*0bc0*/  LOP3.LUT R53, R40, 0x33c, RZ, 0xc0, !PT ;  /* 0x0000033c28357812 */ /* 0x000fc400078ec0ff */
[----:B------:R-:W-:Y:S01]  /*0bd0*/  LOP3.LUT R59, R52, 0x3fc, RZ, 0xc0, !PT ;  /* 0x000003fc343b7812 */ /* 0x000fe200078ec0ff */
[C---:B------:R-:W-:Y:S02]  /*0be0*/  IMAD.IADD R37, R48.reuse, 0x1, R25 ;  /* 0x0000000130257824 */ /* 0x040fe400078e0219 */
[C---:B------:R-:W-:Y:S02]  /*0bf0*/  IMAD.IADD R33, R48.reuse, 0x1, R27 ;  /* 0x0000000130217824 */ /* 0x040fe400078e021b */
[C---:B------:R-:W-:Y:S02]  /*0c00*/  IMAD.IADD R34, R48.reuse, 0x1, R29 ;  /* 0x0000000130227824 */ /* 0x040fe400078e021d */
[C---:B------:R-:W-:Y:S01]  /*0c10*/  IMAD.IADD R35, R48.reuse, 0x1, R31 ;  /* 0x0000000130237824 */ /* 0x040fe200078e021f */
[----:B------:R-:W-:Y:S01]  /*0c20*/  LDS R37, [R37+0x800] ;  /* 0x0008000025257984 */ /* 0x000fe20000000800 */
[C---:B------:R-:W-:Y:S02]  /*0c30*/  IMAD.IADD R23, R48.reuse, 0x1, R23 ;  /* 0x0000000130177824 */ /* 0x040fe400078e0217 */
[C---:B------:R-:W-:Y:S01]  /*0c40*/  IMAD.IADD R36, R48.reuse, 0x1, R39 ;  /* 0x0000000130247824 */ /* 0x040fe200078e0227 */
[----:B------:R-:W-:Y:S01]  /*0c50*/  LDS R33, [R33+0xc00] ;  /* 0x000c000021217984 */ /* 0x000fe20000000800 */
[----:B------:R-:W-:-:S02]  /*0c60*/  IMAD.IADD R32, R48, 0x1, R41 ;  /* 0x0000000130207824 */ /* 0x000fc400078e0229 */
[C---:B------:R-:W-:Y:S01]  /*0c70*/  IMAD.IADD R31, R48.reuse, 0x1, R45 ;  /* 0x00000001301f7824 */ /* 0x040fe200078e022d */
[----:B------:R-:W-:Y:S01]  /*0c80*/  LDS R40, [R23+0x400] ;  /* 0x0004000017287984 */ /* 0x000fe20000000800 */
[C---:B------:R-:W-:Y:S02]  /*0c90*/  IMAD.IADD R30, R48.reuse, 0x1, R47 ;  /* 0x00000001301e7824 */ /* 0x040fe400078e022f */
[C---:B------:R-:W-:Y:S01]  /*0ca0*/  IMAD.IADD R29, R48.reuse, 0x1, R49 ;  /* 0x00000001301d7824 */ /* 0x040fe200078e0231 */
[----:B------:R-:W-:Y:S01]  /*0cb0*/  LDS R34, [R34+0x1000] ;  /* 0x0010000022227984 */ /* 0x000fe20000000800 */
[C---:B------:R-:W-:Y:S02]  /*0cc0*/  IMAD.IADD R24, R48.reuse, 0x1, R51 ;  /* 0x0000000130187824 */ /* 0x040fe400078e0233 */
[C---:B------:R-:W-:Y:S01]  /*0cd0*/  IMAD.IADD R25, R48.reuse, 0x1, R53 ;  /* 0x0000000130197824 */ /* 0x040fe200078e0235 */
[----:B------:R-:W-:Y:S01]  /*0ce0*/  LDS R35, [R35+0x1400] ;  /* 0x0014000023237984 */ /* 0x000fe20000000800 */
[----:B------:R-:W-:-:S02]  /*0cf0*/  IMAD.IADD R27, R48, 0x1, R55 ;  /* 0x00000001301b7824 */ /* 0x000fc400078e0237 */
[----:B------:R-:W-:Y:S01]  /*0d00*/  IMAD.IADD R22, R48, 0x1, R59 ;  /* 0x0000000130167824 */ /* 0x000fe200078e023b */
[----:B------:R-:W-:Y:S04]  /*0d10*/  LDS R36, [R36+0x1800] ;  /* 0x0018000024247984 */ /* 0x000fe80000000800 */
        /* <DEDUP_REMOVED lines=8> */
[----:B------:R-:W-:Y:S01]  /*0da0*/  LDS R22, [R22+0x3c00] ;  /* 0x003c000016167984 */ /* 0x000fe20000000800 */
[----:B------:R-:W-:Y:S01]  /*0db0*/  BAR.SYNC.DEFER_BLOCKING 0x0 ;  /* 0x0000000000007b1d */ /* 0x000fe20000010000 */
[----:B------:R-:W-:-:S05]  /*0dc0*/  IMAD.MOV.U32 R28, RZ, RZ, RZ ;  /* 0x000000ffff1c7224 */ /* 0x000fca00078e00ff */
[----:B------:R-:W-:Y:S04]  /*0dd0*/  STS.128 [R43], R16 ;  /* 0x000000102b007388 */ /* 0x000fe80000000c00 */
[----:B------:R-:W-:Y:S04]  /*0de0*/  STS.128 [R43+0x10], R12 ;  /* 0x0000100c2b007388 */ /* 0x000fe80000000c00 */
[----:B------:R-:W-:Y:S04]  /*0df0*/  STS.128 [R43+0x20], R8 ;  /* 0x000020082b007388 */ /* 0x000fe80000000c00 */
[----:B------:R0:W-:Y:S01]  /*0e00*/  STS.128 [R43+0x30], R4 ;  /* 0x000030042b007388 */ /* 0x0001e20000000c00 */
[----:B------:R-:W-:Y:S06]  /*0e10*/  BAR.SYNC.DEFER_BLOCKING 0x0 ;  /* 0x0000000000007b1d */ /* 0x000fec0000010000 */
[----:B------:R1:W2:Y:S04]  /*0e20*/  @!P1 LDG.E.EL R28, desc[UR6][R2.64] ;  /* 0x00000006021c9981 */ /* 0x0002a8000c2e1900 */
[----:B------:R-:W-:Y:S04]  /*0e30*/  LDS R39, [R48] ;  /* 0x0000000030277984 */ /* 0x000fe80000000800 */
        /* <DEDUP_REMOVED lines=15> */
[----:B------:R-:W-:Y:S01]  /*0f30*/  IMAD R50, R21, 0x4, R48 ;  /* 0x0000000415327824 */ /* 0x000fe200078e0230 */
[----:B------:R-:W-:Y:S01]  /*0f40*/  BAR.SYNC.DEFER_BLOCKING 0x0 ;  /* 0x0000000000007b1d */ /* 0x000fe20000010000 */
[----:B------:R-:W-:-:S02]  /*0f50*/  LEA R52, R26, UR4, 0x3 ;  /* 0x000000041a347c11 */ /* 0x000fc4000f8e18ff */
[----:B-1----:R-:W-:-:S04]  /*0f60*/  LOP3.LUT R2, R26, 0x10, RZ, 0xfc, !PT ;  /* 0x000000101a027812 */ /* 0x002fc800078efcff */
[----:B0-----:R-:W-:Y:S02]  /*0f70*/  LEA R5, R2, UR4, 0x3 ;  /* 0x0000000402057c11 */ /* 0x001fe4000f8e18ff */
[----:B------:R-:W-:-:S04]  /*0f80*/  LOP3.LUT R2, R26, 0x20, RZ, 0xfc, !PT ;  /* 0x000000201a027812 */ /* 0x000fc800078efcff */
[----:B------:R-:W-:Y:S02]  /*0f90*/  LEA R8, R2, UR4, 0x3 ;  /* 0x0000000402087c11 */ /* 0x000fe4000f8e18ff */
[C---:B------:R-:W-:Y:S01]  /*0fa0*/  LOP3.LUT R4, R26.reuse, 0x30, RZ, 0xfc, !PT ;  /* 0x000000301a047812 */ /* 0x040fe200078efcff */
[----:B------:R-:W0:Y:S01]  /*0fb0*/  LDC.64 R2, c[0x0][0x220] ;  /* 0x00008800ff027b82 */ /* 0x000e220000000a00 */
[----:B------:R-:W-:Y:S02]  /*0fc0*/  LOP3.LUT R6, R26, 0x40, RZ, 0xfc, !PT ;  /* 0x000000401a067812 */ /* 0x000fe400078efcff */
[----:B------:R-:W-:Y:S02]  /*0fd0*/  LEA R10, R4, UR4, 0x3 ;  /* 0x00000004040a7c11 */ /* 0x000fe4000f8e18ff */
[----:B------:R-:W-:Y:S02]  /*0fe0*/  LOP3.LUT R4, R26, 0x60, RZ, 0xfc, !PT ;  /* 0x000000601a047812 */ /* 0x000fe400078efcff */
[----:B------:R-:W-:Y:S01]  /*0ff0*/  LEA R6, R6, UR4, 0x3 ;  /* 0x0000000406067c11 */ /* 0x000fe2000f8e18ff */
[----:B------:R-:W-:Y:S01]  /*1000*/  IMAD.SHL.U32 R14, R38, 0x100, RZ ;  /* 0x00000100260e7824 */ /* 0x000fe200078e00ff */
[----:B------:R-:W-:-:S02]  /*1010*/  LOP3.LUT R12, R46, 0xf, R44, 0xf8, !PT ;  /* 0x0000000f2e0c7812 */ /* 0x000fc400078ef82c */
[----:B------:R-:W-:Y:S02]  /*1020*/  LEA R18, R4, UR4, 0x3 ;  /* 0x0000000404127c11 */ /* 0x000fe4000f8e18ff */
[----:B------:R-:W-:Y:S02]  /*1030*/  PRMT R9, R26, 0x6540, R38 ;  /* 0x000065401a097816 */ /* 0x000fe40000000026 */
[----:B------:R-:W-:-:S04]  /*1040*/  ISETP.GE.AND P1, PT, R12, 0x9, PT ;  /* 0x000000090c00780c */ /* 0x000fc80003f26270 */
[C---:B------:R-:W-:Y:S01]  /*1050*/  ISETP.LT.AND P2, PT, R9.reuse, 0x300, !P1 ;  /* 0x000003000900780c */ /* 0x040fe20004f41270 */
[----:B------:R-:W-:Y:S01]  /*1060*/  IMAD R9, R9, 0x9, R12 ;  /* 0x0000000909097824 */ /* 0x000fe200078e020c */
[----:B--2---:R-:W-:Y:S01]  /*1070*/  STS [R50], R28 ;  /* 0x0000001c32007388 */ /* 0x004fe20000000800 */
[----:B------:R-:W-:Y:S06]  /*1080*/  BAR.SYNC.DEFER_BLOCKING 0x0 ;  /* 0x0000000000007b1d */ /* 0x000fec0000010000 */
[----:B------:R-:W1:Y:S04]  /*1090*/  LDS R7, [R52] ;  /* 0x0000000034077984 */ /* 0x000e680000000800 */
[----:B------:R-:W2:Y:S04]  /*10a0*/  LDS R5, [R5] ;  /* 0x0000000005057984 */ /* 0x000ea80000000800 */
[----:B------:R-:W3:Y:S04]  /*10b0*/  LDS R8, [R8] ;  /* 0x0000000008087984 */ /* 0x000ee80000000800 */
[----:B------:R-:W4:Y:S04]  /*10c0*/  LDS R10, [R10] ;  /* 0x000000000a0a7984 */ /* 0x000f280000000800 */
[----:B------:R5:W0:Y:S04]  /*10d0*/  LDS R11, [R6] ;  /* 0x00000000060b7984 */ /* 0x000a280000000800 */
[----:B------:R-:W-:Y:S01]  /*10e0*/  LDS R18, [R18] ;  /* 0x0000000012127984 */ /* 0x000fe20000000800 */
[C---:B-1----:R-:W-:Y:S01]  /*10f0*/  FSETP.GEU.AND P4, PT, R42.reuse, -R7, PT ;  /* 0x800000072a00720b */ /* 0x042fe20003f8e000 */
[----:B------:R-:W-:Y:S01]  /*1100*/  FADD R42, R42, R7 ;  /* 0x000000072a2a7221 */ /* 0x000fe20000000000 */
[----:B------:R-:W-:-:S04]  /*1110*/  LOP3.LUT R7, R26, 0x50, RZ, 0xfc, !PT ;  /* 0x000000501a077812 */ /* 0x000fc800078efcff */
[----:B------:R-:W-:Y:S02]  /*1120*/  LEA R16, R7, UR4, 0x3 ;  /* 0x0000000407107c11 */ /* 0x000fe4000f8e18ff */
[----:B------:R-:W-:-:S04]  /*1130*/  LOP3.LUT R7, R14, 0x10, R26, 0xfe, !PT ;  /* 0x000000100e077812 */ /* 0x000fc800078efe1a */
[----:B------:R-:W1:Y:S01]  /*1140*/  LDS R16, [R16] ;  /* 0x0000000010107984 */ /* 0x000e620000000800 */
[C---:B------:R-:W-:Y:S01]  /*1150*/  ISETP.LT.AND P3, PT, R7.reuse, 0x300, !P1 ;  /* 0x000003000700780c */ /* 0x040fe20004f61270 */
[C---:B--2---:R-:W-:Y:S01]  /*1160*/  FADD R38, R40.reuse, R5 ;  /* 0x0000000528267221 */ /* 0x044fe20000000000 */
[----:B------:R-:W-:Y:S01]  /*1170*/  IMAD R7, R7, 0x9, R12 ;  /* 0x0000000907077824 */ /* 0x000fe200078e020c */
[----:B------:R-:W-:Y:S01]  /*1180*/  FSETP.GEU.AND P5, PT, R40, -R5, PT ;  /* 0x800000052800720b */ /* 0x000fe20003fae000 */
[--C-:B0-----:R-:W-:Y:S01]  /*1190*/  IMAD.WIDE R4, R9, 0x4, R2.reuse ;  /* 0x0000000409047825 */ /* 0x101fe200078e0202 */
[----:B------:R-:W-:Y:S02]  /*11a0*/  FSEL R42, R42, RZ, P4 ;  /* 0x000000ff2a2a7208 */ /* 0x000fe40002000000 */
[----:B------:R-:W-:Y:S01]  /*11b0*/  FSEL R44, R38, RZ, P5 ;  /* 0x000000ff262c7208 */ /* 0x000fe20002800000 */
[----:B-----5:R-:W-:Y:S02]  /*11c0*/  IMAD.WIDE R6, R7, 0x4, R2 ;  /* 0x0000000407067825 */ /* 0x020fe400078e0202 */
[----:B------:R0:W-:Y:S02]  /*11d0*/  @P2 STG.E desc[UR6][R4.64], R42 ;  /* 0x0000002a04002986 */ /* 0x0001e4000c101906 */
[C---:B---3--:R-:W-:Y:S01]  /*11e0*/  FADD R46, R37.reuse, R8 ;  /* 0x00000008252e7221 */ /* 0x048fe20000000000 */
[----:B------:R-:W-:Y:S01]  /*11f0*/  LOP3.LUT R9, R14, 0x20, R26, 0xfe, !PT ;  /* 0x000000200e097812 */ /* 0x000fe200078efe1a */
[----:B------:R2:W-:Y:S01]  /*1200*/  @P3 STG.E desc[UR6][R6.64], R44 ;  /* 0x0000002c06003986 */ /* 0x0005e2000c101906 */
[----:B------:R-:W-:-:S02]  /*1210*/  FSETP.GEU.AND P3, PT, R37, -R8, PT ;  /* 0x800000082500720b */ /* 0x000fc40003f6e000 */
[C---:B------:R-:W-:Y:S02]  /*1220*/  LOP3.LUT R37, R26.reuse, 0x70, RZ, 0xfc, !PT ;  /* 0x000000701a257812 */ /* 0x040fe400078efcff */
[C---:B------:R-:W-:Y:S02]  /*1230*/  LOP3.LUT R38, R26.reuse, 0x80, RZ, 0xfc, !PT ;  /* 0x000000801a267812 */ /* 0x040fe400078efcff */
[C---:B------:R-:W-:Y:S02]  /*1240*/  LOP3.LUT R40, R26.reuse, 0x90, RZ, 0xfc, !PT ;  /* 0x000000901a287812 */ /* 0x040fe400078efcff */
[----:B------:R-:W-:Y:S02]  /*1250*/  ISETP.LT.AND P2, PT, R9, 0x300, !P1 ;  /* 0x000003000900780c */ /* 0x000fe40004f41270 */
[----:B------:R-:W-:Y:S02]  /*1260*/  LEA R37, R37, UR4, 0x3 ;  /* 0x0000000425257c11 */ /* 0x000fe4000f8e18ff */
[----:B0-----:R-:W-:-:S02]  /*1270*/  LOP3.LUT R4, R26, 0xa0, RZ, 0xfc, !PT ;  /* 0x000000a01a047812 */ /* 0x001fc400078efcff */
[----:B------:R-:W-:Y:S02]  /*1280*/  LEA R38, R38, UR4, 0x3 ;  /* 0x0000000426267c11 */ /* 0x000fe4000f8e18ff */
[----:B------:R-:W-:Y:S01]  /*1290*/  LEA R40, R40, UR4, 0x3 ;  /* 0x0000000428287c11 */ /* 0x000fe2000f8e18ff */
[----:B------:R-:W-:Y:S01]  /*12a0*/  IMAD R9, R9, 0x9, R12 ;  /* 0x0000000909097824 */ /* 0x000fe200078e020c */
[----:B------:R-:W-:Y:S01]  /*12b0*/  LEA R4, R4, UR4, 0x3 ;  /* 0x0000000404047c11 */ /* 0x000fe2000f8e18ff */
[----:B------:R-:W0:Y:S01]  /*12c0*/  LDS R37, [R37] ;  /* 0x0000000025257984 */ /* 0x000e220000000800 */
[----:B------:R-:W-:Y:S01]  /*12d0*/  FSEL R46, R46, RZ, P3 ;  /* 0x000000ff2e2e7208 */ /* 0x000fe20001800000 */
[----:B------:R-:W-:Y:S01]  /*12e0*/  IMAD.WIDE R8, R9, 0x4, R2 ;  /* 0x0000000409087825 */ /* 0x000fe200078e0202 */
[----:B------:R-:W-:Y:S01]  /*12f0*/  LOP3.LUT R5, R14, 0x30, R26, 0xfe, !PT ;  /* 0x000000300e057812 */ /* 0x000fe200078efe1a */
[----:B------:R-:W3:Y:S04]  /*1300*/  LDS R38, [R38] ;  /* 0x0000000026267984 */ /* 0x000ee80000000800 */
[----:B------:R-:W5:Y:S01]  /*1310*/  LDS R40, [R40] ;  /* 0x0000000028287984 */ /* 0x000f620000000800 */
[----:B----4-:R-:W-:-:S03]  /*1320*/  FSETP.GEU.AND P5, PT, R33, -R10, PT ;  /* 0x8000000a2100720b */ /* 0x010fc60003fae000 */
[----:B------:R-:W4:Y:S01]  /*1330*/  LDS R42, [R4] ;  /* 0x00000000042a7984 */ /* 0x000f220000000800 */
[----:B------:R-:W-:Y:S01]  /*1340*/  ISETP.LT.AND P4, PT, R5, 0x300, !P1 ;  /* 0x000003000500780c */ /* 0x000fe20004f81270 */
[----:B------:R-:W-:Y:S01]  /*1350*/  FADD R33, R33, R10 ;  /* 0x0000000a21217221 */ /* 0x000fe20000000000 */
[C---:B------:R-:W-:Y:S01]  /*1360*/  FSETP.GEU.AND P6, PT, R34.reuse, -R11, PT ;  /* 0x8000000b2200720b */ /* 0x040fe20003fce000 */
[----:B------:R2:W-:Y:S01]  /*1370*/  @P2 STG.E desc[UR6][R8.64], R46 ;  /* 0x0000002e08002986 */ /* 0x0005e2000c101906 */
[----:B------:R-:W-:Y:S01]  /*1380*/  FADD R34, R34, R11 ;  /* 0x0000000b22227221 */ /* 0x000fe20000000000 */
[C---:B-1----:R-:W-:Y:S01]  /*1390*/  FSETP.GEU.AND P2, PT, R35.reuse, -R16, PT ;  /* 0x800000102300720b */ /* 0x042fe20003f4e000 */
[----:B------:R-:W-:Y:S01]  /*13a0*/  FADD R35, R35, R16 ;  /* 0x0000001023237221 */ /* 0x000fe20000000000 */
[----:B--2---:R-:W-:Y:S01]  /*13b0*/  LOP3.LUT R7, R14, 0x40, R26, 0xfe, !PT ;  /* 0x000000400e077812 */ /* 0x004fe200078efe1a */
[----:B------:R-:W-:Y:S01]  /*13c0*/  IMAD R5, R5, 0x9, R12 ;  /* 0x0000000905057824 */ /* 0x000fe200078e020c */
[----:B------:R-:W-:-:S02]  /*13d0*/  LOP3.LUT R11, R14, 0x60, R26, 0xfe, !PT ;  /* 0x000000600e0b7812 */ /* 0x000fc400078efe1a */
[C---:B------:R-:W-:Y:S01]  /*13e0*/  FSETP.GEU.AND P3, PT, R36.reuse, -R18, PT ;  /* 0x800000122400720b */ /* 0x040fe20003f6e000 */
[----:B------:R-:W-:Y:S01]  /*13f0*/  FADD R18, R36, R18 ;  /* 0x0000001224127221 */ /* 0x000fe20000000000 */
[----:B------:R-:W-:Y:S02]  /*1400*/  FSEL R33, R33, RZ, P5 ;  /* 0x000000ff21217208 */ /* 0x000fe40002800000 */
[----:B------:R-:W-:Y:S01]  /*1410*/  LOP3.LUT R9, R14, 0x50, R26, 0xfe, !PT ;  /* 0x000000500e097812 */ /* 0x000fe200078efe1a */
[----:B------:R-:W-:Y:S01]  /*1420*/  IMAD.WIDE R4, R5, 0x4, R2 ;  /* 0x0000000405047825 */ /* 0x000fe200078e0202 */
[----:B------:R-:W-:Y:S02]  /*1430*/  ISETP.LT.AND P5, PT, R7, 0x300, !P1 ;  /* 0x000003000700780c */ /* 0x000fe40004fa1270 */
[----:B------:R-:W-:Y:S02]  /*1440*/  FSEL R34, R34, RZ, P6 ;  /* 0x000000ff22227208 */ /* 0x000fe40003000000 */
[----:B------:R-:W-:-:S02]  /*1450*/  LOP3.LUT R16, R26, 0xb0, RZ, 0xfc, !PT ;  /* 0x000000b01a107812 */ /* 0x000fc400078efcff */
[----:B------:R-:W-:Y:S02]  /*1460*/  ISETP.LT.AND P6, PT, R9, 0x300, !P1 ;  /* 0x000003000900780c */ /* 0x000fe40004fc1270 */
[----:B------:R-:W-:Y:S02]  /*1470*/  FSEL R36, R35, RZ, P2 ;  /* 0x000000ff23247208 */ /* 0x000fe40001000000 */
[----:B------:R-:W-:Y:S01]  /*1480*/  ISETP.LT.AND P2, PT, R11, 0x300, !P1 ;  /* 0x000003000b00780c */ /* 0x000fe20004f41270 */
[--C-:B------:R-:W-:Y:S01]  /*1490*/  IMAD R7, R7, 0x9, R12.reuse ;  /* 0x0000000907077824 */ /* 0x100fe200078e020c */
[----:B------:R-:W-:Y:S01]  /*14a0*/  LEA R16, R16, UR4, 0x3 ;  /* 0x0000000410107c11 */ /* 0x000fe2000f8e18ff */
[--C-:B------:R-:W-:Y:S01]  /*14b0*/  IMAD R9, R9, 0x9, R12.reuse ;  /* 0x0000000909097824 */ /* 0x100fe200078e020c */
[----:B------:R1:W-:Y:S01]  /*14c0*/  @P4 STG.E desc[UR6][R4.64], R33 ;  /* 0x0000002104004986 */ /* 0x0003e2000c101906 */
[----:B------:R-:W-:Y:S02]  /*14d0*/  IMAD R11, R11, 0x9, R12 ;  /* 0x000000090b0b7824 */ /* 0x000fe400078e020c */
[--C-:B------:R-:W-:Y:S01]  /*14e0*/  IMAD.WIDE R6, R7, 0x4, R2.reuse ;  /* 0x0000000407067825 */ /* 0x100fe200078e0202 */
[----:B------:R-:W-:Y:S01]  /*14f0*/  FSEL R18, R18, RZ, P3 ;  /* 0x000000ff12127208 */ /* 0x000fe20001800000 */
[----:B------:R-:W2:Y:S02]  /*1500*/  LDS R35, [R16] ;  /* 0x0000000010237984 */ /* 0x000ea40000000800 */
[----:B------:R-:W-:Y:S01]  /*1510*/  IMAD.WIDE R8, R9, 0x4, R2 ;  /* 0x0000000409087825 */ /* 0x000fe200078e0202 */
[----:B-1----:R-:W-:-:S03]  /*1520*/  LOP3.LUT R4, R26, 0xc0, RZ, 0xfc, !PT ;  /* 0x000000c01a047812 */ /* 0x002fc600078efcff */
[----:B------:R-:W-:Y:S01]  /*1530*/  IMAD.WIDE R10, R11, 0x4, R2 ;  /* 0x000000040b0a7825 */ /* 0x000fe200078e0202 */
[----:B------:R-:W-:Y:S02]  /*1540*/  LOP3.LUT R5, R26, 0xd0, RZ, 0xfc, !PT ;  /* 0x000000d01a057812 */ /* 0x000fe400078efcff */
[----:B------:R-:W-:Y:S01]  /*1550*/  LEA R4, R4, UR4, 0x3 ;  /* 0x0000000404047c11 */ /* 0x000fe2000f8e18ff */
[----:B------:R-:W-:Y:S04]  /*1560*/  @P5 STG.E desc[UR6][R6.64], R34 ;  /* 0x0000002206005986 */ /* 0x000fe8000c101906 */
[----:B------:R-:W-:Y:S04]  /*1570*/  @P6 STG.E desc[UR6][R8.64], R36 ;  /* 0x0000002408006986 */ /* 0x000fe8000c101906 */
[----:B------:R1:W-:Y:S04]  /*1580*/  @P2 STG.E desc[UR6][R10.64], R18 ;  /* 0x000000120a002986 */ /* 0x0003e8000c101906 */
[----:B------:R0:W2:Y:S01]  /*1590*/  LDS R16, [R4] ;  /* 0x0000000004107984 */ /* 0x0000a20000000800 */
[----:B-1----:R-:W-:-:S06]  /*15a0*/  LEA R18, R5, UR4, 0x3 ;  /* 0x0000000405127c11 */ /* 0x002fcc000f8e18ff */
[----:B------:R-:W1:Y:S01]  /*15b0*/  LDS R18, [R18] ;  /* 0x0000000012127984 */ /* 0x000e620000000800 */
[C---:B0-----:R-:W-:Y:S01]  /*15c0*/  FSETP.GEU.AND P5, PT, R32.reuse, -R37, PT ;  /* 0x800000252000720b */ /* 0x041fe20003fae000 */
[----:B------:R-:W-:Y:S01]  /*15d0*/  FADD R32, R32, R37 ;  /* 0x0000002520207221 */ /* 0x000fe20000000000 */
[C---:B---3--:R-:W-:Y:S01]  /*15e0*/  FSETP.GEU.AND P6, PT, R31.reuse, -R38, PT ;  /* 0x800000261f00720b */ /* 0x048fe20003fce000 */
[----:B------:R-:W-:Y:S01]  /*15f0*/  FADD R31, R31, R38 ;  /* 0x000000261f1f7221 */ /* 0x000fe20000000000 */
[C---:B-----5:R-:W-:Y:S01]  /*1600*/  FSETP.GEU.AND P2, PT, R30.reuse, -R40, PT ;  /* 0x800000281e00720b */ /* 0x060fe20003f4e000 */
[----:B------:R-:W-:Y:S01]  /*1610*/  FADD R40, R30, R40 ;  /* 0x000000281e287221 */ /* 0x000fe20000000000 */
[----:B------:R-:W-:Y:S02]  /*1620*/  LOP3.LUT R7, R14, 0x70, R26, 0xfe, !PT ;  /* 0x000000700e077812 */ /* 0x000fe400078efe1a */
[C---:B----4-:R-:W-:Y:S01]  /*1630*/  FSETP.GEU.AND P3, PT, R29.reuse, -R42, PT ;  /* 0x8000002a1d00720b */ /* 0x050fe20003f6e000 */
[----:B------:R-:W-:Y:S01]  /*1640*/  FADD R42, R29, R42 ;  /* 0x0000002a1d2a7221 */ /* 0x000fe20000000000 */
[----:B------:R-:W-:-:S02]  /*1650*/  LOP3.LUT R9, R14, 0x80, R26, 0xfe, !PT ;  /* 0x000000800e097812 */ /* 0x000fc400078efe1a */
[----:B------:R-:W-:Y:S02]  /*1660*/  LOP3.LUT R11, R14, 0x90, R26, 0xfe, !PT ;  /* 0x000000900e0b7812 */ /* 0x000fe400078efe1a */
[----:B------:R-:W-:Y:S02]  /*1670*/  LOP3.LUT R29, R14, 0xa0, R26, 0xfe, !PT ;  /* 0x000000a00e1d7812 */ /* 0x000fe400078efe1a */
[----:B------:R-:W-:Y:S02]  /*1680*/  ISETP.LT.AND P4, PT, R7, 0x300, !P1 ;  /* 0x000003000700780c */ /* 0x000fe40004f81270 */
[----:B------:R-:W-:Y:S02]  /*1690*/  FSEL R32, R32, RZ, P5 ;  /* 0x000000ff20207208 */ /* 0x000fe40002800000 */
[----:B------:R-:W-:Y:S02]  /*16a0*/  ISETP.LT.AND P5, PT, R9, 0x300, !P1 ;  /* 0x000003000900780c */ /* 0x000fe40004fa1270 */
[----:B------:R-:W-:-:S02]  /*16b0*/  FSEL R30, R31, RZ, P6 ;  /* 0x000000ff1f1e7208 */ /* 0x000fc40003000000 */
[----:B------:R-:W-:Y:S02]  /*16c0*/  ISETP.LT.AND P6, PT, R11, 0x300, !P1 ;  /* 0x000003000b00780c */ /* 0x000fe40004fc1270 */
[----:B------:R-:W-:Y:S01]  /*16d0*/  FSEL R40, R40, RZ, P2 ;  /* 0x000000ff28287208 */ /* 0x000fe20001000000 */
[--C-:B------:R-:W-:Y:S01]  /*16e0*/  IMAD R5, R7, 0x9, R12.reuse ;  /* 0x0000000907057824 */ /* 0x100fe200078e020c */
[----:B------:R-:W-:Y:S01]  /*16f0*/  ISETP.LT.AND P2, PT, R29, 0x300, !P1 ;  /* 0x000003001d00780c */ /* 0x000fe20004f41270 */
[--C-:B------:R-:W-:Y:S02]  /*1700*/  IMAD R7, R9, 0x9, R12.reuse ;  /* 0x0000000909077824 */ /* 0x100fe400078e020c */
[--C-:B------:R-:W-:Y:S02]  /*1710*/  IMAD R9, R11, 0x9, R12.reuse ;  /* 0x000000090b097824 */ /* 0x100fe400078e020c */
[----:B------:R-:W-:Y:S02]  /*1720*/  IMAD R11, R29, 0x9, R12 ;  /* 0x000000091d0b7824 */ /* 0x000fe400078e020c */
[----:B------:R-:W-:Y:S01]  /*1730*/  IMAD.WIDE R4, R5, 0x4, R2 ;  /* 0x0000000405047825 */ /* 0x000fe200078e0202 */
[----:B------:R-:W-:-:S03]  /*1740*/  FSEL R42, R42, RZ, P3 ;  /* 0x000000ff2a2a7208 */ /* 0x000fc60001800000 */
[--C-:B------:R-:W-:Y:S01]  /*1750*/  IMAD.WIDE R6, R7, 0x4, R2.reuse ;  /* 0x0000000407067825 */ /* 0x100fe200078e0202 */
[----:B------:R-:W-:Y:S03]  /*1760*/  @P4 STG.E desc[UR6][R4.64], R32 ;  /* 0x0000002004004986 */ /* 0x000fe6000c101906 */
[--C-:B------:R-:W-:Y:S01]  /*1770*/  IMAD.WIDE R8, R9, 0x4, R2.reuse ;  /* 0x0000000409087825 */ /* 0x100fe200078e0202 */
[----:B------:R0:W-:Y:S03]  /*1780*/  @P5 STG.E desc[UR6][R6.64], R30 ;  /* 0x0000001e06005986 */ /* 0x0001e6000c101906 */
[----:B------:R-:W-:Y:S01]  /*1790*/  IMAD.WIDE R10, R11, 0x4, R2 ;  /* 0x000000040b0a7825 */ /* 0x000fe200078e0202 */
[----:B------:R-:W-:Y:S01]  /*17a0*/  @P6 STG.E desc[UR6][R8.64], R40 ;  /* 0x0000002808006986 */ /* 0x000fe2000c101906 */
[----:B------:R-:W-:-:S02]  /*17b0*/  LOP3.LUT R29, R14, 0xb0, R26, 0xfe, !PT ;  /* 0x000000b00e1d7812 */ /* 0x000fc400078efe1a */
[----:B------:R-:W-:Y:S01]  /*17c0*/  LOP3.LUT R31, R14, 0xc0, R26, 0xfe, !PT ;  /* 0x000000c00e1f7812 */ /* 0x000fe200078efe1a */
[----:B------:R3:W-:Y:S01]  /*17d0*/  @P2 STG.E desc[UR6][R10.64], R42 ;  /* 0x0000002a0a002986 */ /* 0x0007e2000c101906 */
[C---:B--2---:R-:W-:Y:S01]  /*17e0*/  FSETP.GEU.AND P2, PT, R24.reuse, -R35, PT ;  /* 0x800000231800720b */ /* 0x044fe20003f4e000 */
[----:B------:R-:W-:Y:S01]  /*17f0*/  FADD R24, R24, R35 ;  /* 0x0000002318187221 */ /* 0x000fe20000000000 */
[----:B------:R-:W-:Y:S01]  /*1800*/  ISETP.LT.AND P3, PT, R29, 0x300, !P1 ;  /* 0x000003001d00780c */ /* 0x000fe20004f61270 */
[----:B0-----:R-:W-:Y:S01]  /*1810*/  IMAD R7, R31, 0x9, R12 ;  /* 0x000000091f077824 */ /* 0x001fe200078e020c */
[----:B------:R-:W-:Y:S01]  /*1820*/  LOP3.LUT R33, R14, 0xd0, R26, 0xfe, !PT ;  /* 0x000000d00e217812 */ /* 0x000fe200078efe1a */
[----:B------:R-:W-:Y:S01]  /*1830*/  FADD R6, R25, R16 ;  /* 0x0000001019067221 */ /* 0x000fe20000000000 */
[----:B------:R-:W-:Y:S02]  /*1840*/  LOP3.LUT R35, R14, 0xe0, R26, 0xfe, !PT ;  /* 0x000000e00e237812 */ /* 0x000fe400078efe1a */
[----:B------:R-:W-:-:S02]  /*1850*/  LOP3.LUT R37, R14, 0xf0, R26, 0xfe, !PT ;  /* 0x000000f00e257812 */ /* 0x000fc400078efe1a */
[----:B---3--:R-:W-:Y:S02]  /*1860*/  LOP3.LUT R10, R26, 0xe0, RZ, 0xfc, !PT ;  /* 0x000000e01a0a7812 */ /* 0x008fe400078efcff */
[----:B------:R-:W-:Y:S01]  /*1870*/  ISETP.LT.AND P4, PT, R31, 0x300, !P1 ;  /* 0x000003001f00780c */ /* 0x000fe20004f81270 */
[--C-:B------:R-:W-:Y:S01]  /*1880*/  IMAD R5, R29, 0x9, R12.reuse ;  /* 0x000000091d057824 */ /* 0x100fe200078e020c */
[----:B------:R-:W-:Y:S02]  /*1890*/  FSEL R31, R24, RZ, P2 ;  /* 0x000000ff181f7208 */ /* 0x000fe40001000000 */
[----:B------:R-:W-:Y:S02]  /*18a0*/  LEA R10, R10, UR4, 0x3 ;  /* 0x000000040a0a7c11 */ /* 0x000fe4000f8e18ff */
[----:B------:R-:W-:Y:S01]  /*18b0*/  FSETP.GEU.AND P2, PT, R25, -R16, PT ;  /* 0x800000101900720b */ /* 0x000fe20003f4e000 */
[C-C-:B------:R-:W-:Y:S01]  /*18c0*/  IMAD R9, R33.reuse, 0x9, R12.reuse ;  /* 0x0000000921097824 */ /* 0x140fe200078e020c */
[----:B------:R-:W-:Y:S01]  /*18d0*/  ISETP.LT.AND P5, PT, R33, 0x300, !P1 ;  /* 0x000003002100780c */ /* 0x000fe20004fa1270 */
[--C-:B------:R-:W-:Y:S01]  /*18e0*/  IMAD R29, R35, 0x9, R12.reuse ;  /* 0x00000009231d7824 */ /* 0x100fe200078e020c */
[----:B------:R-:W-:Y:S01]  /*18f0*/  FSEL R25, R6, RZ, P2 ;  /* 0x000000ff06197208 */ /* 0x000fe20001000000 */
[----:B------:R-:W-:Y:S01]  /*1900*/  IMAD R11, R37, 0x9, R12 ;  /* 0x00000009250b7824 */ /* 0x000fe200078e020c */
[----:B-1----:R-:W-:Y:S01]  /*1910*/  FSETP.GEU.AND P2, PT, R27, -R18, PT ;  /* 0x800000121b00720b */ /* 0x002fe20003f4e000 */
[----:B------:R-:W-:Y:S01]  /*1920*/  IMAD.WIDE R4, R5, 0x4, R2 ;  /* 0x0000000405047825 */ /* 0x000fe200078e0202 */
[----:B------:R-:W0:Y:S03]  /*1930*/  LDS R12, [R10] ;  /* 0x000000000a0c7984 */ /* 0x000e260000000800 */
[----:B------:R-:W-:Y:S01]  /*1940*/  FADD R18, R27, R18 ;  /* 0x000000121b127221 */ /* 0x000fe20000000000 */
[----:B------:R-:W-:Y:S01]  /*1950*/  IMAD.WIDE R6, R7, 0x4, R2 ;  /* 0x0000000407067825 */ /* 0x000fe200078e0202 */
[----:B------:R1:W-:Y:S01]  /*1960*/  @P3 STG.E desc[UR6][R4.64], R31 ;  /* 0x0000001f04003986 */ /* 0x0003e2000c101906 */
[----:B------:R-:W-:-:S02]  /*1970*/  FSETP.GEU.AND P3, PT, R41, -R28, PT ;  /* 0x8000001c2900720b */ /* 0x000fc40003f6e000 */
[----:B------:R-:W-:Y:S01]  /*1980*/  FADD R41, R41, R28 ;  /* 0x0000001c29297221 */ /* 0x000fe20000000000 */
[----:B------:R-:W-:Y:S01]  /*1990*/  IMAD.WIDE R8, R9, 0x4, R2 ;  /* 0x0000000409087825 */ /* 0x000fe200078e0202 */
[----:B------:R-:W-:Y:S02]  /*19a0*/  FSEL R27, R18, RZ, P2 ;  /* 0x000000ff121b7208 */ /* 0x000fe40001000000 */
[----:B------:R-:W-:Y:S01]  /*19b0*/  LOP3.LUT R26, R26, 0xf0, RZ, 0xfc, !PT ;  /* 0x000000f01a1a7812 */ /* 0x000fe200078efcff */
[----:B------:R2:W-:Y:S01]  /*19c0*/  @P4 STG.E desc[UR6][R6.64], R25 ;  /* 0x0000001906004986 */ /* 0x0005e2000c101906 */
[----:B------:R-:W-:Y:S02]  /*19d0*/  FSEL R41, R41, RZ, P3 ;  /* 0x000000ff29297208 */ /* 0x000fe40001800000 */
[----:B------:R-:W-:Y:S01]  /*19e0*/  LEA R26, R26, UR4, 0x3 ;  /* 0x000000041a1a7c11 */ /* 0x000fe2000f8e18ff */
[----:B------:R3:W-:Y:S01]  /*19f0*/  @P5 STG.E desc[UR6][R8.64], R27 ;  /* 0x0000001b08005986 */ /* 0x0007e2000c101906 */
[C---:B-1----:R-:W-:Y:S01]  /*1a00*/  FADD R4, R13.reuse, R28 ;  /* 0x0000001c0d047221 */ /* 0x042fe20000000000 */
[----:B------:R-:W-:-:S02]  /*1a10*/  FSETP.GEU.AND P5, PT, R13, -R28, PT ;  /* 0x8000001c0d00720b */ /* 0x000fc40003fae000 */
[CC--:B------:R-:W-:Y:S01]  /*1a20*/  FSETP.GEU.AND P3, PT, R15.reuse, -R28.reuse, PT ;  /* 0x8000001c0f00720b */ /* 0x0c0fe20003f6e000 */
[--C-:B------:R-:W-:Y:S01]  /*1a30*/  FADD R15, R15, R28.reuse ;  /* 0x0000001c0f0f7221 */ /* 0x100fe20000000000 */
[CC--:B------:R-:W-:Y:S01]  /*1a40*/  FSETP.GEU.AND P4, PT, R17.reuse, -R28.reuse, PT ;  /* 0x8000001c1100720b */ /* 0x0c0fe20003f8e000 */
[--C-:B------:R-:W-:Y:S01]  /*1a50*/  FADD R17, R17, R28.reuse ;  /* 0x0000001c11117221 */ /* 0x100fe20000000000 */
[----:B------:R-:W-:Y:S01]  /*1a60*/  FSEL R4, R4, RZ, P5 ;  /* 0x000000ff04047208 */ /* 0x000fe20002800000 */
[C-C-:B------:R-:W-:Y:S01]  /*1a70*/  FADD R5, R47.reuse, R28.reuse ;  /* 0x0000001c2f057221 */ /* 0x140fe20000000000 */
[----:B------:R1:W4:Y:S01]  /*1a80*/  LDS R9, [R26] ;  /* 0x000000001a097984 */ /* 0x0003220000000800 */
[----:B------:R-:W-:Y:S01]  /*1a90*/  FSETP.GEU.AND P5, PT, R47, -R28, PT ;  /* 0x8000001c2f00720b */ /* 0x000fe20003fae000 */
[----:B--2---:R-:W-:Y:S01]  /*1aa0*/  FADD R7, R59, R28 ;  /* 0x0000001c3b077221 */ /* 0x004fe20000000000 */
[----:B------:R-:W-:Y:S02]  /*1ab0*/  FSEL R15, R15, RZ, P3 ;  /* 0x000000ff0f0f7208 */ /* 0x000fe40001800000 */
[----:B------:R-:W-:-:S02]  /*1ac0*/  FSEL R17, R17, RZ, P4 ;  /* 0x000000ff11117208 */ /* 0x000fc40002000000 */
[-C--:B------:R-:W-:Y:S02]  /*1ad0*/  FSETP.GEU.AND P4, PT, R59, -R28.reuse, PT ;  /* 0x8000001c3b00720b */ /* 0x080fe40003f8e000 */
[----:B------:R-:W-:Y:S02]  /*1ae0*/  FSEL R5, R5, RZ, P5 ;  /* 0x000000ff05057208 */ /* 0x000fe40002800000 */
[----:B------:R-:W-:Y:S02]  /*1af0*/  FSETP.GTU.AND P5, PT, R15, RZ, PT ;  /* 0x000000ff0f00720b */ /* 0x000fe40003fac000 */
[----:B------:R-:W-:Y:S02]  /*1b00*/  FSEL R7, R7, RZ, P4 ;  /* 0x000000ff07077208 */ /* 0x000fe40002000000 */
[C---:B------:R-:W-:Y:S01]  /*1b10*/  FSETP.GEU.AND P4, PT, R49.reuse, -R28, PT ;  /* 0x8000001c3100720b */ /* 0x040fe20003f8e000 */
[----:B------:R-:W-:Y:S01]  /*1b20*/  FADD R49, R49, R28 ;  /* 0x0000001c31317221 */ /* 0x000fe20000000000 */
[----:B---3--:R-:W-:-:S02]  /*1b30*/  SEL R8, RZ, 0x1, P5 ;  /* 0x00000001ff087807 */ /* 0x008fc40002800000 */
[CC--:B------:R-:W-:Y:S01]  /*1b40*/  FSETP.GEU.AND P5, PT, R61.reuse, -R28.reuse, PT ;  /* 0x8000001c3d00720b */ /* 0x0c0fe20003fae000 */
[--C-:B------:R-:W-:Y:S01]  /*1b50*/  FADD R61, R61, R28.reuse ;  /* 0x0000001c3d3d7221 */ /* 0x100fe20000000000 */
[----:B------:R-:W-:Y:S02]  /*1b60*/  FSETP.GTU.AND P2, PT, R41, RZ, PT ;  /* 0x000000ff2900720b */ /* 0x000fe40003f4c000 */
[----:B------:R-:W-:Y:S02]  /*1b70*/  FSEL R49, R49, RZ, P4 ;  /* 0x000000ff31317208 */ /* 0x000fe40002000000 */
[C---:B------:R-:W-:Y:S01]  /*1b80*/  FSETP.GEU.AND P4, PT, R19.reuse, -R28, PT ;  /* 0x8000001c1300720b */ /* 0x040fe20003f8e000 */
[----:B------:R-:W-:Y:S01]  /*1b90*/  FADD R19, R19, R28 ;  /* 0x0000001c13137221 */ /* 0x000fe20000000000 */
[----:B------:R-:W-:Y:S02]  /*1ba0*/  FSEL R61, R61, RZ, P5 ;  /* 0x000000ff3d3d7208 */ /* 0x000fe40002800000 */
[----:B------:R-:W-:-:S02]  /*1bb0*/  SEL R10, RZ, 0x1, P2 ;  /* 0x00000001ff0a7807 */ /* 0x000fc40001000000 */
[CC--:B------:R-:W-:Y:S01]  /*1bc0*/  FSETP.GEU.AND P5, PT, R45.reuse, -R28.reuse, PT ;  /* 0x8000001c2d00720b */ /* 0x0c0fe20003fae000 */
[--C-:B------:R-:W-:Y:S01]  /*1bd0*/  FADD R45, R45, R28.reuse ;  /* 0x0000001c2d2d7221 */ /* 0x100fe20000000000 */
[C---:B------:R-:W-:Y:S01]  /*1be0*/  FSETP.GEU.AND P2, PT, R57.reuse, -R28, PT ;  /* 0x8000001c3900720b */ /* 0x040fe20003f4e000 */
[----:B------:R-:W-:Y:S01]  /*1bf0*/  FADD R57, R57, R28 ;  /* 0x0000001c39397221 */ /* 0x000fe20000000000 */
[----:B------:R-:W-:Y:S01]  /*1c00*/  FSEL R19, R19, RZ, P4 ;  /* 0x000000ff13137208 */ /* 0x000fe20002000000 */
[C---:B0-----:R-:W-:Y:S01]  /*1c10*/  FADD R13, R23.reuse, R12 ;  /* 0x0000000c170d7221 */ /* 0x041fe20000000000 */
[----:B------:R-:W-:Y:S01]  /*1c20*/  FSETP.GEU.AND P4, PT, R23, -R12, PT ;  /* 0x8000000c1700720b */ /* 0x000fe20003f8e000 */
[----:B------:R-:W-:Y:S01]  /*1c30*/  FADD R12, R43, R28 ;  /* 0x0000001c2b0c7221 */ /* 0x000fe20000000000 */
[----:B------:R-:W-:Y:S02]  /*1c40*/  FSEL R45, R45, RZ, P5 ;  /* 0x000000ff2d2d7208 */ /* 0x000fe40002800000 */
[----:B------:R-:W-:-:S02]  /*1c50*/  FSEL R57, R57, RZ, P2 ;  /* 0x000000ff39397208 */ /* 0x000fc40001000000 */
[-C--:B------:R-:W-:Y:S02]  /*1c60*/  FSETP.GEU.AND P5, PT, R43, -R28.reuse, PT ;  /* 0x8000001c2b00720b */ /* 0x080fe40003fae000 */
[----:B------:R-:W-:Y:S01]  /*1c70*/  FSETP.GTU.AND P2, PT, R49, RZ, PT ;  /* 0x000000ff3100720b */ /* 0x000fe20003f4c000 */
[C-C-:B------:R-:W-:Y:S01]  /*1c80*/  FADD R6, R55.reuse, R28.reuse ;  /* 0x0000001c37067221 */ /* 0x140fe20000000000 */
[----:B------:R-:W-:Y:S02]  /*1c90*/  FSEL R12, R12, RZ, P5 ;  /* 0x000000ff0c0c7208 */ /* 0x000fe40002800000 */
[-C--:B------:R-:W-:Y:S02]  /*1ca0*/  FSETP.GEU.AND P3, PT, R55, -R28.reuse, PT ;  /* 0x8000001c3700720b */ /* 0x080fe40003f6e000 */
[----:B-1----:R-:W-:Y:S02]  /*1cb0*/  SEL R26, RZ, 0x1, P2 ;  /* 0x00000001ff1a7807 */ /* 0x002fe40001000000 */
[C---:B------:R-:W-:Y:S01]  /*1cc0*/  FSETP.GEU.AND P5, PT, R53.reuse, -R28, PT ;  /* 0x8000001c3500720b */ /* 0x040fe20003fae000 */
[----:B------:R-:W-:Y:S01]  /*1cd0*/  FADD R53, R53, R28 ;  /* 0x0000001c35357221 */ /* 0x000fe20000000000 */
[----:B------:R-:W-:-:S02]  /*1ce0*/  FSETP.GTU.AND P2, PT, R19, RZ, PT ;  /* 0x000000ff1300720b */ /* 0x000fc40003f4c000 */
[----:B------:R-:W-:Y:S02]  /*1cf0*/  FSEL R6, R6, RZ, P3 ;  /* 0x000000ff06067208 */ /* 0x000fe40001800000 */
[----:B------:R-:W-:Y:S02]  /*1d00*/  FSEL R15, R13, RZ, P4 ;  /* 0x000000ff0d0f7208 */ /* 0x000fe40002000000 */
[----:B------:R-:W-:Y:S02]  /*1d10*/  FSETP.GTU.AND P3, PT, R17, RZ, PT ;  /* 0x000000ff1100720b */ /* 0x000fe40003f6c000 */
[----:B------:R-:W-:Y:S02]  /*1d20*/  FSETP.GTU.AND P4, PT, R45, RZ, PT ;  /* 0x000000ff2d00720b */ /* 0x000fe40003f8c000 */
[----:B------:R-:W-:Y:S02]  /*1d30*/  SEL R13, RZ, 0x1, P2 ;  /* 0x00000001ff0d7807 */ /* 0x000fe40001000000 */
[C---:B------:R-:W-:Y:S01]  /*1d40*/  FSETP.GEU.AND P2, PT, R39.reuse, -R28, PT ;  /* 0x8000001c2700720b */ /* 0x040fe20003f4e000 */
[----:B------:R-:W-:Y:S01]  /*1d50*/  FADD R39, R39, R28 ;  /* 0x0000001c27277221 */ /* 0x000fe20000000000 */
[----:B------:R-:W-:-:S02]  /*1d60*/  FSEL R53, R53, RZ, P5 ;  /* 0x000000ff35357208 */ /* 0x000fc40002800000 */
[----:B------:R-:W-:Y:S02]  /*1d70*/  ISETP.LT.AND P6, PT, R35, 0x300, !P1 ;  /* 0x000003002300780c */ /* 0x000fe40004fc1270 */
[C---:B------:R-:W-:Y:S01]  /*1d80*/  FSETP.GEU.AND P5, PT, R51.reuse, -R28, PT ;  /* 0x8000001c3300720b */ /* 0x040fe20003fae000 */
[----:B------:R-:W-:Y:S01]  /*1d90*/  FADD R28, R51, R28 ;  /* 0x0000001c331c7221 */ /* 0x000fe20000000000 */
[----:B------:R-:W-:Y:S02]  /*1da0*/  ISETP.LT.AND P1, PT, R37, 0x300, !P1 ;  /* 0x000003002500780c */ /* 0x000fe40004f21270 */
[----:B------:R-:W-:Y:S02]  /*1db0*/  SEL R16, RZ, 0x1, P4 ;  /* 0x00000001ff107807 */ /* 0x000fe40002000000 */
[----:B------:R-:W-:Y:S02]  /*1dc0*/  SEL R14, RZ, 0x1fffe, P3 ;  /* 0x0001fffeff0e7807 */ /* 0x000fe40001800000 */
[C---:B----4-:R-:W-:Y:S01]  /*1dd0*/  FSETP.GEU.AND P4, PT, R22.reuse, -R9, PT ;  /* 0x800000091600720b */ /* 0x050fe20003f8e000 */
[----:B------:R-:W-:Y:S01]  /*1de0*/  FADD R9, R22, R9 ;  /* 0x0000000916097221 */ /* 0x000fe20000000000 */
[----:B------:R-:W-:Y:S01]  /*1df0*/  FSEL R28, R28, RZ, P5 ;  /* 0x000000ff1c1c7208 */ /* 0x000fe20002800000 */
[----:B------:R-:W-:Y:S01]  /*1e00*/  IMAD.IADD R18, R13, 0x1, R14 ;  /* 0x000000010d127824 */ /* 0x000fe200078e020e */
[----:B------:R-:W-:Y:S01]  /*1e10*/  FSETP.GTU.AND P5, PT, R12, RZ, PT ;  /* 0x000000ff0c00720b */ /* 0x000fe20003fac000 */
[----:B------:R-:W-:Y:S01]  /*1e20*/  IMAD.WIDE R12, R29, 0x4, R2 ;  /* 0x000000041d0c7825 */ /* 0x000fe200078e0202 */
[----:B------:R-:W-:-:S03]  /*1e30*/  FSEL R9, R9, RZ, P4 ;  /* 0x000000ff09097208 */ /* 0x000fc60002000000 */
[----:B------:R-:W-:Y:S01]  /*1e40*/  IMAD.WIDE R2, R11, 0x4, R2 ;  /* 0x000000040b027825 */ /* 0x000fe200078e0202 */
[----:B------:R0:W-:Y:S04]  /*1e50*/  @P6 STG.E desc[UR6][R12.64], R15 ;  /* 0x0000000f0c006986 */ /* 0x0001e8000c101906 */
[----:B------:R1:W-:Y:S01]  /*1e60*/  @P1 STG.E desc[UR6][R2.64], R9 ;  /* 0x0000000902001986 */ /* 0x0003e2000c101906 */
[----:B------:R-:W-:Y:S01]  /*1e70*/  BAR.SYNC.DEFER_BLOCKING 0x0 ;  /* 0x0000000000007b1d */ /* 0x000fe20000010000 */
[----:B------:R-:W-:Y:S02]  /*1e80*/  FSETP.GTU.AND P4, PT, R53, RZ, PT ;  /* 0x000000ff3500720b */ /* 0x000fe40003f8c000 */
[----:B------:R-:W-:Y:S02]  /*1e90*/  FSEL R39, R39, RZ, P2 ;  /* 0x000000ff27277208 */ /* 0x000fe40001000000 */
[----:B------:R-:W-:-:S02]  /*1ea0*/  SEL R14, RZ, 0x1, P4 ;  /* 0x00000001ff0e7807 */ /* 0x000fc40002000000 */
[----:B------:R-:W-:Y:S02]  /*1eb0*/  FSETP.GTU.AND P4, PT, R28, RZ, PT ;  /* 0x000000ff1c00720b */ /* 0x000fe40003f8c000 */
[----:B------:R-:W-:Y:S02]  /*1ec0*/  FSETP.GTU.AND P2, PT, R39, RZ, PT ;  /* 0x000000ff2700720b */ /* 0x000fe40003f4c000 */
[----:B------:R-:W-:Y:S02]  /*1ed0*/  SEL R11, RZ, 0x1fffe, P4 ;  /* 0x0001fffeff0b7807 */ /* 0x000fe40002000000 */
[----:B------:R-:W-:Y:S02]  /*1ee0*/  SEL R17, RZ, 0x1fffe, P5 ;  /* 0x0001fffeff117807 */ /* 0x000fe40002800000 */
[----:B------:R-:W-:Y:S02]  /*1ef0*/  FSETP.GTU.AND P6, PT, R4, RZ, PT ;  /* 0x000000ff0400720b */ /* 0x000fe40003fcc000 */
[----:B------:R-:W-:Y:S01]  /*1f00*/  FSETP.GTU.AND P1, PT, R5, RZ, PT ;  /* 0x000000ff0500720b */ /* 0x000fe20003f2c000 */
[----:B------:R-:W-:Y:S01]  /*1f10*/  IMAD.IADD R11, R14, 0x1, R11 ;  /* 0x000000010e0b7824 */ /* 0x000fe200078e020b */
[----:B------:R-:W-:Y:S01]  /*1f20*/  SEL R4, RZ, 0x1, P2 ;  /* 0x00000001ff047807 */ /* 0x000fe20001000000 */
[----:B------:R-:W-:Y:S01]  /*1f30*/  IMAD.IADD R16, R16, 0x1, R17 ;  /* 0x0000000110107824 */ /* 0x000fe200078e0211 */
[----:B------:R-:W-:-:S02]  /*1f40*/  FSETP.GTU.AND P2, PT, R6, RZ, PT ;  /* 0x000000ff0600720b */ /* 0x000fc40003f4c000 */
[----:B------:R-:W-:Y:S02]  /*1f50*/  SEL R14, RZ, 0x1, P6 ;  /* 0x00000001ff0e7807 */ /* 0x000fe40003000000 */
[----:B------:R-:W-:Y:S02]  /*1f60*/  LOP3.LUT R18, R18, 0x1, RZ, 0xc0, !PT ;  /* 0x0000000112127812 */ /* 0x000fe400078ec0ff */
[----:B0-----:R-:W-:Y:S02]  /*1f70*/  SEL R12, RZ, 0x1, P1 ;  /* 0x00000001ff0c7807 */ /* 0x001fe40000800000 */
[----:B------:R-:W-:Y:S02]  /*1f80*/  SEL R6, RZ, 0x1, P3 ;  /* 0x00000001ff067807 */ /* 0x000fe40001800000 */
[----:B------:R-:W-:Y:S02]  /*1f90*/  FSETP.GTU.AND P6, PT, R57, RZ, PT ;  /* 0x000000ff3900720b */ /* 0x000fe40003fcc000 */
[----:B------:R-:W-:-:S02]  /*1fa0*/  FSETP.GTU.AND P1, PT, R7, RZ, PT ;  /* 0x000000ff0700720b */ /* 0x000fc40003f2c000 */
[----:B------:R-:W-:Y:S01]  /*1fb0*/  FSETP.GTU.AND P3, PT, R61, RZ, PT ;  /* 0x000000ff3d00720b */ /* 0x000fe20003f6c000 */
[----:B------:R0:W-:Y:S01]  /*1fc0*/  STS.U8 [R21+UR4+0x110], R10 ;  /* 0x0001100a15007988 */ /* 0x0001e20008000004 */
[----:B------:R-:W-:Y:S02]  /*1fd0*/  LOP3.LUT R22, R16, 0x1, RZ, 0xc0, !PT ;  /* 0x0000000110167812 */ /* 0x000fe400078ec0ff */
[----:B-1----:R-:W-:Y:S01]  /*1fe0*/  SEL R2, RZ, 0x1, P5 ;  /* 0x00000001ff027807 */ /* 0x002fe20002800000 */
[----:B------:R1:W-:Y:S01]  /*1ff0*/  STS.U8 [R21+UR4+0x330], R18 ;  /* 0x0003301215007988 */ /* 0x0003e20008000004 */
[----:B------:R-:W-:Y:S02]  /*2000*/  SEL R16, RZ, 0x1, P4 ;  /* 0x00000001ff107807 */ /* 0x000fe40002000000 */
[----:B------:R-:W-:Y:S01]  /*2010*/  SEL R24, RZ, 0x1, P6 ;  /* 0x00000001ff187807 */ /* 0x000fe20003000000 */
[----:B------:R2:W-:Y:S01]  /*2020*/  STS.U8 [R21+UR4+0x440], R14 ;  /* 0x0004400e15007988 */ /* 0x0005e20008000004 */
[----:B0-----:R-:W-:-:S03]  /*2030*/  SEL R10, RZ, 0x1, P2 ;  /* 0x00000001ff0a7807 */ /* 0x001fc60001000000 */
[----:B------:R0:W-:Y:S01]  /*2040*/  STS.U8 [R21+UR4+0x550], R8 ;  /* 0x0005500815007988 */ /* 0x0001e20008000004 */
[----:B-1----:R-:W-:Y:S02]  /*2050*/  LOP3.LUT R18, R11, 0x1, RZ, 0xc0, !PT ;  /* 0x000000010b127812 */ /* 0x002fe400078ec0ff */
[----:B--2---:R-:W-:Y:S02]  /*2060*/  SEL R14, RZ, 0x1, P1 ;  /* 0x00000001ff0e7807 */ /* 0x004fe40000800000 */
[----:B0-----:R-:W-:Y:S01]  /*2070*/  SEL R8, RZ, 0x1, P3 ;  /* 0x00000001ff087807 */ /* 0x001fe20001800000 */
[----:B------:R-:W-:Y:S04]  /*2080*/  STS.U8 [R21+UR4], R4 ;  /* 0x0000000415007988 */ /* 0x000fe80008000004 */
[----:B------:R-:W-:Y:S04]  /*2090*/  STS.U8 [R21+UR4+0x220], R6 ;  /* 0x0002200615007988 */ /* 0x000fe80008000004 */
        /* <DEDUP_REMOVED lines=9> */
[----:B------:R-:W-:Y:S01]  /*2130*/  STS.U8 [R21+UR4+0xff0], R8 ;  /* 0x000ff00815007988 */ /* 0x000fe20008000004 */
[----:B------:R-:W-:Y:S06]  /*2140*/  BAR.SYNC.DEFER_BLOCKING 0x0 ;  /* 0x0000000000007b1d */ /* 0x000fec0000010000 */
[----:B------:R-:W0:Y:S01]  /*2150*/  LDS.128 R4, [R20+UR4] ;  /* 0x0000000414047984 */ /* 0x000e220008000c00 */
[----:B------:R-:W-:Y:S01]  /*2160*/  ULDC.64 UR4, c[0x0][0x228] ;  /* 0x00008a0000047ab9 */ /* 0x000fe20000000a00 */
[----:B0-----:R-:W-:-:S02]  /*2170*/  PRMT R3, R4, 0x7772, RZ ;  /* 0x0000777204037816 */ /* 0x001fc400000000ff */
[----:B------:R-:W-:Y:S02]  /*2180*/  PRMT R12, R4, 0x7771, RZ ;  /* 0x00007771040c7816 */ /* 0x000fe400000000ff */
[C---:B------:R-:W-:Y:S02]  /*2190*/  PRMT R9, R5.reuse, 0x7772, RZ ;  /* 0x0000777205097816 */ /* 0x040fe400000000ff */
[----:B------:R-:W-:Y:S02]  /*21a0*/  PRMT R3, R12, 0x5410, R3 ;  /* 0x000054100c037816 */ /* 0x000fe40000000003 */
[----:B------:R-:W-:Y:S02]  /*21b0*/  PRMT R10, R5, 0x7771, RZ ;  /* 0x00007771050a7816 */ /* 0x000fe400000000ff */
[----:B------:R-:W-:Y:S02]  /*21c0*/  PRMT R2, R4, 0x7770, RZ ;  /* 0x0000777004027816 */ /* 0x000fe400000000ff */
[----:B------:R-:W-:-:S02]  /*21d0*/  SHF.R.U32.HI R15, RZ, 0x18, R4 ;  /* 0x00000018ff0f7819 */ /* 0x000fc40000011604 */
[----:B------:R-:W-:Y:S02]  /*21e0*/  PRMT R4, R5, 0x7770, RZ ;  /* 0x0000777005047816 */ /* 0x000fe400000000ff */
[----:B------:R-:W-:Y:S02]  /*21f0*/  SHF.R.U32.HI R17, RZ, 0x18, R5 ;  /* 0x00000018ff117819 */ /* 0x000fe40000011605 */
[C---:B------:R-:W-:Y:S02]  /*2200*/  PRMT R12, R7.reuse, 0x7772, RZ ;  /* 0x00007772070c7816 */ /* 0x040fe400000000ff */
[----:B------:R-:W-:Y:S02]  /*2210*/  PRMT R13, R7, 0x7771, RZ ;  /* 0x00007771070d7816 */ /* 0x000fe400000000ff */
[----:B------:R-:W-:Y:S02]  /*2220*/  LOP3.LUT R3, R3, 0x10001, RZ, 0xc0, !PT ;  /* 0x0001000103037812 */ /* 0x000fe400078ec0ff */
[----:B------:R-:W-:-:S02]  /*2230*/  PRMT R8, R6, 0x7772, RZ ;  /* 0x0000777206087816 */ /* 0x000fc400000000ff */
[C---:B------:R-:W-:Y:S02]  /*2240*/  PRMT R11, R6.reuse, 0x7771, RZ ;  /* 0x00007771060b7816 */ /* 0x040fe400000000ff */
[----:B------:R-:W-:Y:S02]  /*2250*/  PRMT R5, R6, 0x7770, RZ ;  /* 0x0000777006057816 */ /* 0x000fe400000000ff */
[----:B------:R-:W-:Y:S02]  /*2260*/  SHF.R.U32.HI R18, RZ, 0x18, R6 ;  /* 0x00000018ff127819 */ /* 0x000fe40000011606 */
[----:B------:R-:W-:Y:S02]  /*2270*/  PRMT R6, R7, 0x7770, RZ ;  /* 0x0000777007067816 */ /* 0x000fe400000000ff */
[----:B------:R-:W-:Y:S02]  /*2280*/  SHF.R.U32.HI R19, RZ, 0x18, R7 ;  /* 0x00000018ff137819 */ /* 0x000fe40000011607 */
[----:B------:R-:W-:-:S02]  /*2290*/  PRMT R9, R10, 0x5410, R9 ;  /* 0x000054100a097816 */ /* 0x000fc40000000009 */
[----:B------:R-:W-:Y:S02]  /*22a0*/  LOP3.LUT R7, R2, 0x1, RZ, 0xc0, !PT ;  /* 0x0000000102077812 */ /* 0x000fe400078ec0ff */
[----:B------:R-:W-:Y:S02]  /*22b0*/  LOP3.LUT R2, R3, 0xffff, RZ, 0xc0, !PT ;  /* 0x0000ffff03027812 */ /* 0x000fe400078ec0ff */
[----:B------:R-:W-:Y:S02]  /*22c0*/  PRMT R12, R13, 0x5410, R12 ;  /* 0x000054100d0c7816 */ /* 0x000fe4000000000c */
[----:B------:R-:W-:Y:S02]  /*22d0*/  LOP3.LUT R9, R9, 0x10001, RZ, 0xc0, !PT ;  /* 0x0001000109097812 */ /* 0x000fe400078ec0ff */
[----:B------:R-:W-:Y:S02]  /*22e0*/  PRMT R8, R11, 0x5410, R8 ;  /* 0x000054100b087816 */ /* 0x000fe40000000008 */
[----:B------:R-:W-:-:S02]  /*22f0*/  PRMT R10, R7, 0x3340, R2 ;  /* 0x00003340070a7816 */ /* 0x000fc40000000002 */
[----:B------:R-:W-:Y:S02]  /*2300*/  LOP3.LUT R12, R12, 0x10001, RZ, 0xc0, !PT ;  /* 0x000100010c0c7812 */ /* 0x000fe400078ec0ff */
[----:B------:R-:W-:Y:S02]  /*2310*/  PRMT R2, R3, 0x7732, RZ ;  /* 0x0000773203027816 */ /* 0x000fe400000000ff */
[----:B------:R-:W-:Y:S02]  /*2320*/  LOP3.LUT R4, R4, 0x1, RZ, 0xc0, !PT ;  /* 0x0000000104047812 */ /* 0x000fe400078ec0ff */
[----:B------:R-:W-:Y:S02]  /*2330*/  LOP3.LUT R3, R9, 0xffff, RZ, 0xc0, !PT ;  /* 0x0000ffff09037812 */ /* 0x000fe400078ec0ff */
[----:B------:R-:W-:Y:S02]  /*2340*/  LOP3.LUT R8, R8, 0x10001, RZ, 0xc0, !PT ;  /* 0x0001000108087812 */ /* 0x000fe400078ec0ff */
[----:B------:R-:W-:-:S02]  /*2350*/  LOP3.LUT R16, R6, 0x1, RZ, 0xc0, !PT ;  /* 0x0000000106107812 */ /* 0x000fc400078ec0ff */
[----:B------:R-:W-:Y:S02]  /*2360*/  LOP3.LUT R11, R12, 0xffff, RZ, 0xc0, !PT ;  /* 0x0000ffff0c0b7812 */ /* 0x000fe400078ec0ff */
[----:B------:R-:W-:Y:S02]  /*2370*/  SGXT.U32 R7, R15, 0x1 ;  /* 0x000000010f07781a */ /* 0x000fe40000000000 */
[----:B------:R-:W-:Y:S02]  /*2380*/  LOP3.LUT R14, R5, 0x1, RZ, 0xc0, !PT ;  /* 0x00000001050e7812 */ /* 0x000fe400078ec0ff */
[----:B------:R-:W-:Y:S02]  /*2390*/  PRMT R6, R4, 0x3340, R3 ;  /* 0x0000334004067816 */ /* 0x000fe40000000003 */
[----:B------:R-:W-:Y:S02]  /*23a0*/  LOP3.LUT R5, R8, 0xffff, RZ, 0xc0, !PT ;  /* 0x0000ffff08057812 */ /* 0x000fe400078ec0ff */
[----:B------:R-:W-:-:S02]  /*23b0*/  PRMT R3, R9, 0x7732, RZ ;  /* 0x0000773209037816 */ /* 0x000fc400000000ff */
[----:B------:R-:W-:Y:S02]  /*23c0*/  PRMT R16, R16, 0x3340, R11 ;  /* 0x0000334010107816 */ /* 0x000fe4000000000b */
[----:B------:R-:W-:Y:S02]  /*23d0*/  SGXT.U32 R4, R17, 0x1 ;  /* 0x000000011104781a */ /* 0x000fe40000000000 */
[----:B------:R-:W-:Y:S02]  /*23e0*/  PRMT R9, R12, 0x7732, RZ ;  /* 0x000077320c097816 */ /* 0x000fe400000000ff */
[----:B------:R-:W-:Y:S02]  /*23f0*/  PRMT R7, R2, 0x3340, R7 ;  /* 0x0000334002077816 */ /* 0x000fe40000000007 */
[----:B------:R-:W-:Y:S02]  /*2400*/  SGXT.U32 R11, R18, 0x1 ;  /* 0x00000001120b781a */ /* 0x000fe40000000000 */
[----:B------:R-:W-:-:S02]  /*2410*/  PRMT R8, R8, 0x7732, RZ ;  /* 0x0000773208087816 */ /* 0x000fc400000000ff */
[----:B------:R-:W-:Y:S02]  /*2420*/  SGXT.U32 R12, R19, 0x1 ;  /* 0x00000001130c781a */ /* 0x000fe40000000000 */
[----:B------:R-:W-:Y:S02]  /*2430*/  IADD3 R2, P1, R0, UR4, RZ ;  /* 0x0000000400027c10 */ /* 0x000fe4000ff3e0ff */
[----:B------:R-:W-:Y:S02]  /*2440*/  PRMT R13, R14, 0x3340, R5 ;  /* 0x000033400e0d7816 */ /* 0x000fe40000000005 */
[----:B------:R-:W-:Y:S02]  /*2450*/  PRMT R5, R3, 0x3340, R4 ;  /* 0x0000334003057816 */ /* 0x000fe40000000004 */
[----:B------:R-:W-:Y:S02]  /*2460*/  PRMT R8, R8, 0x3340, R11 ;  /* 0x0000334008087816 */ /* 0x000fe4000000000b */
[----:B------:R-:W-:-:S02]  /*2470*/  PRMT R9, R9, 0x3340, R12 ;  /* 0x0000334009097816 */ /* 0x000fc4000000000c */
[----:B------:R-:W-:Y:S02]  /*2480*/  LEA.HI.X.SX32 R3, R0, UR5, 0x1, P1 ;  /* 0x0000000500037c11 */ /* 0x000fe400088f0eff */
[----:B------:R-:W-:Y:S02]  /*2490*/  PRMT R4, R10, 0x5410, R7 ;  /* 0x000054100a047816 */ /* 0x000fe40000000007 */
[----:B------:R-:W-:Y:S02]  /*24a0*/  PRMT R5, R6, 0x5410, R5 ;  /* 0x0000541006057816 */ /* 0x000fe40000000005 */
[----:B------:R-:W-:Y:S02]  /*24b0*/  PRMT R6, R13, 0x5410, R8 ;  /* 0x000054100d067816 */ /* 0x000fe40000000008 */
[----:B------:R-:W-:Y:S01]  /*24c0*/  PRMT R7, R16, 0x5410, R9 ;  /* 0x0000541010077816 */ /* 0x000fe20000000009 */
[----:B------:R-:W-:Y:S06]  /*24d0*/  @!P0 EXIT ;  /* 0x000000000000894d */ /* 0x000fec0003800000 */
[----:B------:R-:W-:Y:S01]  /*24e0*/  STG.E.128 desc[UR6][R2.64], R4 ;  /* 0x0000000402007986 */ /* 0x000fe2000c101d06 */
[----:B------:R-:W-:Y:S05]  /*24f0*/  EXIT ;  /* 0x000000000000794d */ /* 0x000fea0003800000 */
.L_x_0:
[----:B------:R-:W-:-:S00]  /*2500*/  BRA `(.L_x_0) ;  /* 0xfffffffc00fc7947 */ /* 0x000fc0000383ffff */
[----:B------:R-:W-:-:S00]  /*2510*/  NOP ;  /* 0x0000000000007918 */ /* 0x000fc00000000000 */
        /* <DEDUP_REMOVED lines=14> */
.L_x_1:


//--------------------- .nv.shared.triton_poi_fused_convolution_relu_threshold_backward_8 --------------------------
	.section	.nv.shared.triton_poi_fused_convolution_relu_threshold_backward_8,"aw",@nobits
	.sectionflags	@""
	.align	16
	.zero		1024


//--------------------- .nv.constant0.triton_poi_fused_convolution_relu_threshold_backward_8 --------------------------
	.section	.nv.constant0.triton_poi_fused_convolution_relu_threshold_backward_8,"a",@progbits
	.sectionflags	@""
	.align	4
.nv.constant0.triton_poi_fused_convolution_relu_threshold_backward_8:
	.zero		568
